//
// Generated by NVIDIA NVVM Compiler
//
// Compiler Build ID: CL-36424714
// Cuda compilation tools, release 13.0, V13.0.88
// Based on NVVM 20.0.0
//

.version 9.0
.target sm_100
.address_size 64

	// .globl	initGridKernel

.visible .entry initGridKernel(
	.param .u64 .ptr .align 1 initGridKernel_param_0,
	.param .u32 initGridKernel_param_1,
	.param .u32 initGridKernel_param_2
)
{
	.reg .pred 	%p<9>;
	.reg .b32 	%r<16>;
	.reg .b64 	%rd<5>;

	ld.param.u64 	%rd2, [initGridKernel_param_0];
	ld.param.u32 	%r2, [initGridKernel_param_1];
	ld.param.u32 	%r3, [initGridKernel_param_2];
	mov.u32 	%r4, %ctaid.x;
	mov.u32 	%r5, %ntid.x;
	mov.u32 	%r6, %tid.x;
	mad.lo.s32 	%r1, %r4, %r5, %r6;
	mul.lo.s32 	%r7, %r3, %r2;
	setp.ge.s32 	%p1, %r1, %r7;
	@%p1 bra 	$L__BB0_3;
	cvta.to.global.u64 	%rd3, %rd2;
	div.s32 	%r8, %r1, %r2;
	mul.lo.s32 	%r10, %r8, %r2;
	sub.s32 	%r11, %r1, %r10;
	mul.wide.s32 	%rd4, %r1, 4;
	add.s64 	%rd1, %rd3, %rd4;
	mov.b32 	%r12, 0;
	st.global.u32 	[%rd1], %r12;
	setp.ne.s32 	%p2, %r8, 0;
	add.s32 	%r13, %r3, -1;
	setp.ne.s32 	%p3, %r8, %r13;
	and.pred  	%p4, %p2, %p3;
	setp.ne.s32 	%p5, %r11, 0;
	and.pred  	%p6, %p5, %p4;
	add.s32 	%r14, %r2, -1;
	setp.ne.s32 	%p7, %r11, %r14;
	and.pred  	%p8, %p6, %p7;
	@%p8 bra 	$L__BB0_3;
	mov.b32 	%r15, 2;
	st.global.u32 	[%rd1], %r15;
$L__BB0_3:
	ret;

}
	// .globl	updateGravityKernel
.visible .entry updateGravityKernel(
	.param .u64 .ptr .align 1 updateGravityKernel_param_0,
	.param .u32 updateGravityKernel_param_1,
	.param .u32 updateGravityKernel_param_2,
	.param .u32 updateGravityKernel_param_3
)
{
	.reg .pred 	%p<5>;
	.reg .b32 	%r<13>;
	.reg .b64 	%rd<7>;

	ld.param.u64 	%rd2, [updateGravityKernel_param_0];
	ld.param.u32 	%r2, [updateGravityKernel_param_1];
	ld.param.u32 	%r3, [updateGravityKernel_param_2];
	mov.u32 	%r4, %ctaid.x;
	mov.u32 	%r5, %ntid.x;
	mov.u32 	%r6, %tid.x;
	mad.lo.s32 	%r1, %r4, %r5, %r6;
	mul.lo.s32 	%r7, %r3, %r2;
	setp.ge.s32 	%p1, %r1, %r7;
	@%p1 bra 	$L__BB1_5;
	cvta.to.global.u64 	%rd3, %rd2;
	mul.wide.s32 	%rd4, %r1, 4;
	add.s64 	%rd1, %rd3, %rd4;
	ld.global.u32 	%r8, [%rd1];
	setp.ne.s32 	%p2, %r8, 1;
	@%p2 bra 	$L__BB1_5;
	div.s32 	%r9, %r1, %r2;
	add.s32 	%r10, %r3, -1;
	setp.ge.s32 	%p3, %r9, %r10;
	@%p3 bra 	$L__BB1_5;
	mul.wide.s32 	%rd5, %r2, 4;
	add.s64 	%rd6, %rd1, %rd5;
	atom.relaxed.global.cas.b32 	%r11, [%rd6], 0, 1;
	setp.ne.s32 	%p4, %r11, 0;
	@%p4 bra 	$L__BB1_5;
	mov.b32 	%r12, 0;
	st.global.u32 	[%rd1], %r12;
$L__BB1_5:
	ret;

}
	// .globl	updateSettleKernel
.visible .entry updateSettleKernel(
	.param .u64 .ptr .align 1 updateSettleKernel_param_0,
	.param .u32 updateSettleKernel_param_1,
	.param .u32 updateSettleKernel_param_2,
	.param .u32 updateSettleKernel_param_3
)
{
	.reg .pred 	%p<46>;
	.reg .b32 	%r<41>;
	.reg .b64 	%rd<8>;

	ld.param.u64 	%rd4, [updateSettleKernel_param_0];
	ld.param.u32 	%r7, [updateSettleKernel_param_1];
	ld.param.u32 	%r8, [updateSettleKernel_param_2];
	ld.param.u32 	%r9, [updateSettleKernel_param_3];
	mov.u32 	%r10, %ctaid.x;
	mov.u32 	%r11, %ntid.x;
	mov.u32 	%r12, %tid.x;
	mad.lo.s32 	%r1, %r10, %r11, %r12;
	mul.lo.s32 	%r13, %r8, %r7;
	setp.ge.s32 	%p9, %r1, %r13;
	@%p9 bra 	$L__BB2_41;
	cvta.to.global.u64 	%rd5, %rd4;
	mul.wide.s32 	%rd6, %r1, 4;
	add.s64 	%rd1, %rd5, %rd6;
	ld.global.u32 	%r14, [%rd1];
	setp.ne.s32 	%p10, %r14, 1;
	@%p10 bra 	$L__BB2_41;
	div.s32 	%r3, %r1, %r7;
	mul.lo.s32 	%r15, %r3, %r7;
	sub.s32 	%r2, %r1, %r15;
	add.s32 	%r16, %r8, -1;
	setp.ge.s32 	%p11, %r3, %r16;
	@%p11 bra 	$L__BB2_41;
	mul.wide.s32 	%rd2, %r7, 4;
	add.s64 	%rd3, %rd1, %rd2;
	ld.global.u32 	%r4, [%rd3];
	add.s32 	%r17, %r3, 2;
	setp.ge.s32 	%p13, %r17, %r8;
	mov.pred 	%p43, 0;
	@%p13 bra 	$L__BB2_5;
	add.s64 	%rd7, %rd3, %rd2;
	ld.global.u32 	%r18, [%rd7];
	setp.eq.s32 	%p43, %r18, 0;
$L__BB2_5:
	setp.eq.s32 	%p14, %r4, 2;
	@%p14 bra 	$L__BB2_8;
	setp.ne.s32 	%p15, %r4, 1;
	@%p15 bra 	$L__BB2_41;
	@%p43 bra 	$L__BB2_41;
$L__BB2_8:
	xor.b32  	%r19, %r2, %r9;
	xor.b32  	%r20, %r19, %r3;
	and.b32  	%r5, %r20, 1;
	setp.eq.s32 	%p16, %r5, 0;
	@%p16 bra 	$L__BB2_15;
	setp.lt.s32 	%p17, %r2, 1;
	@%p17 bra 	$L__BB2_12;
	atom.relaxed.global.cas.b32 	%r21, [%rd3+-4], 0, 1;
	setp.ne.s32 	%p18, %r21, 0;
	@%p18 bra 	$L__BB2_12;
	mov.b32 	%r25, 0;
	st.global.u32 	[%rd1], %r25;
	bra.uni 	$L__BB2_41;
$L__BB2_12:
	add.s32 	%r22, %r7, -1;
	setp.ge.s32 	%p19, %r2, %r22;
	@%p19 bra 	$L__BB2_21;
	atom.relaxed.global.cas.b32 	%r23, [%rd3+4], 0, 1;
	setp.ne.s32 	%p20, %r23, 0;
	@%p20 bra 	$L__BB2_21;
	mov.b32 	%r24, 0;
	st.global.u32 	[%rd1], %r24;
	bra.uni 	$L__BB2_41;
$L__BB2_15:
	add.s32 	%r26, %r7, -1;
	setp.ge.s32 	%p21, %r2, %r26;
	@%p21 bra 	$L__BB2_18;
	atom.relaxed.global.cas.b32 	%r27, [%rd3+4], 0, 1;
	setp.ne.s32 	%p22, %r27, 0;
	@%p22 bra 	$L__BB2_18;
	mov.b32 	%r40, 0;
	st.global.u32 	[%rd1], %r40;
	bra.uni 	$L__BB2_41;
$L__BB2_18:
	setp.lt.s32 	%p23, %r2, 1;
	@%p23 bra 	$L__BB2_21;
	atom.relaxed.global.cas.b32 	%r28, [%rd3+-4], 0, 1;
	setp.ne.s32 	%p24, %r28, 0;
	@%p24 bra 	$L__BB2_21;
	mov.b32 	%r39, 0;
	st.global.u32 	[%rd1], %r39;
	bra.uni 	$L__BB2_41;
$L__BB2_21:
	setp.lt.s32 	%p26, %r2, 1;
	mov.pred 	%p4, 0;
	@%p26 bra 	$L__BB2_23;
	ld.global.u32 	%r29, [%rd1+-4];
	setp.eq.s32 	%p4, %r29, 0;
$L__BB2_23:
	add.s32 	%r30, %r7, -1;
	setp.ge.s32 	%p27, %r2, %r30;
	@%p27 bra 	$L__BB2_27;
	setp.eq.s32 	%p31, %r5, 0;
	ld.global.u32 	%r6, [%rd1+4];
	@%p31 bra 	$L__BB2_34;
	setp.eq.s32 	%p45, %r6, 0;
	@%p4 bra 	$L__BB2_29;
	setp.ne.s32 	%p32, %r6, 0;
	@%p32 bra 	$L__BB2_41;
	bra.uni 	$L__BB2_32;
$L__BB2_27:
	setp.eq.s32 	%p28, %r5, 0;
	@%p28 bra 	$L__BB2_38;
	mov.pred 	%p45, 0;
	not.pred 	%p30, %p4;
	@%p30 bra 	$L__BB2_41;
$L__BB2_29:
	atom.relaxed.global.cas.b32 	%r31, [%rd1+-4], 0, 1;
	setp.eq.s32 	%p7, %r31, 0;
	setp.ne.s32 	%p33, %r31, 0;
	@%p33 bra 	$L__BB2_31;
	mov.b32 	%r32, 0;
	st.global.u32 	[%rd1], %r32;
$L__BB2_31:
	not.pred 	%p34, %p7;
	and.pred  	%p35, %p34, %p45;
	@%p35 bra 	$L__BB2_32;
	bra.uni 	$L__BB2_41;
$L__BB2_32:
	atom.relaxed.global.cas.b32 	%r33, [%rd1+4], 0, 1;
	setp.ne.s32 	%p36, %r33, 0;
	@%p36 bra 	$L__BB2_41;
	mov.b32 	%r34, 0;
	st.global.u32 	[%rd1], %r34;
	bra.uni 	$L__BB2_41;
$L__BB2_34:
	setp.ne.s32 	%p37, %r6, 0;
	@%p37 bra 	$L__BB2_38;
	atom.relaxed.global.cas.b32 	%r35, [%rd1+4], 0, 1;
	setp.eq.s32 	%p8, %r35, 0;
	setp.ne.s32 	%p39, %r35, 0;
	@%p39 bra 	$L__BB2_37;
	mov.b32 	%r36, 0;
	st.global.u32 	[%rd1], %r36;
$L__BB2_37:
	not.pred 	%p40, %p8;
	and.pred  	%p41, %p40, %p4;
	@%p41 bra 	$L__BB2_39;
	bra.uni 	$L__BB2_41;
$L__BB2_38:
	not.pred 	%p38, %p4;
	@%p38 bra 	$L__BB2_41;
$L__BB2_39:
	atom.relaxed.global.cas.b32 	%r37, [%rd1+-4], 0, 1;
	setp.ne.s32 	%p42, %r37, 0;
	@%p42 bra 	$L__BB2_41;
	mov.b32 	%r38, 0;
	st.global.u32 	[%rd1], %r38;
$L__BB2_41:
	ret;

}
	// .globl	renderGridKernel
.visible .entry renderGridKernel(
	.param .u64 .ptr .align 1 renderGridKernel_param_0,
	.param .u64 .ptr .align 1 renderGridKernel_param_1,
	.param .u32 renderGridKernel_param_2,
	.param .u32 renderGridKernel_param_3
)
{
	.reg .pred 	%p<4>;
	.reg .b16 	%rs<13>;
	.reg .b32 	%r<10>;
	.reg .b64 	%rd<9>;

	ld.param.u64 	%rd1, [renderGridKernel_param_0];
	ld.param.u64 	%rd2, [renderGridKernel_param_1];
	ld.param.u32 	%r2, [renderGridKernel_param_2];
	ld.param.u32 	%r3, [renderGridKernel_param_3];
	mov.u32 	%r4, %ctaid.x;
	mov.u32 	%r5, %ntid.x;
	mov.u32 	%r6, %tid.x;
	mad.lo.s32 	%r1, %r4, %r5, %r6;
	mul.lo.s32 	%r7, %r3, %r2;
	setp.ge.s32 	%p1, %r1, %r7;
	@%p1 bra 	$L__BB3_6;
	cvta.to.global.u64 	%rd3, %rd1;
	mul.wide.s32 	%rd4, %r1, 4;
	add.s64 	%rd5, %rd3, %rd4;
	ld.global.u32 	%r8, [%rd5];
	mov.b16 	%rs12, 220;
	mov.b16 	%rs11, 50;
	mov.b16 	%rs10, 20;
	setp.eq.s32 	%p2, %r8, 1;
	@%p2 bra 	$L__BB3_5;
	setp.ne.s32 	%p3, %r8, 2;
	@%p3 bra 	$L__BB3_4;
	mov.b16 	%rs10, 100;
	mov.u16 	%rs11, %rs10;
	mov.u16 	%rs12, %rs10;
	bra.uni 	$L__BB3_5;
$L__BB3_4:
	mov.b16 	%rs10, 10;
	mov.u16 	%rs11, %rs10;
	mov.u16 	%rs12, %rs10;
$L__BB3_5:
	shl.b32 	%r9, %r1, 2;
	cvt.s64.s32 	%rd6, %r9;
	cvta.to.global.u64 	%rd7, %rd2;
	add.s64 	%rd8, %rd7, %rd6;
	st.global.u8 	[%rd8], %rs10;
	st.global.u8 	[%rd8+1], %rs11;
	st.global.u8 	[%rd8+2], %rs12;
	mov.b16 	%rs9, 255;
	st.global.u8 	[%rd8+3], %rs9;
$L__BB3_6:
	ret;

}
	// .globl	paintCircleKernel
.visible .entry paintCircleKernel(
	.param .u64 .ptr .align 1 paintCircleKernel_param_0,
	.param .u32 paintCircleKernel_param_1,
	.param .u32 paintCircleKernel_param_2,
	.param .u32 paintCircleKernel_param_3,
	.param .u32 paintCircleKernel_param_4,
	.param .u32 paintCircleKernel_param_5,
	.param .u32 paintCircleKernel_param_6
)
{
	.reg .pred 	%p<6>;
	.reg .b32 	%r<22>;
	.reg .b64 	%rd<5>;

	ld.param.u64 	%rd2, [paintCircleKernel_param_0];
	ld.param.u32 	%r3, [paintCircleKernel_param_1];
	ld.param.u32 	%r8, [paintCircleKernel_param_2];
	ld.param.u32 	%r4, [paintCircleKernel_param_3];
	ld.param.u32 	%r5, [paintCircleKernel_param_4];
	ld.param.u32 	%r6, [paintCircleKernel_param_5];
	ld.param.u32 	%r7, [paintCircleKernel_param_6];
	mov.u32 	%r9, %ctaid.x;
	mov.u32 	%r10, %ntid.x;
	mov.u32 	%r11, %tid.x;
	mad.lo.s32 	%r1, %r9, %r10, %r11;
	mul.lo.s32 	%r12, %r8, %r3;
	setp.ge.s32 	%p1, %r1, %r12;
	@%p1 bra 	$L__BB4_7;
	div.s32 	%r13, %r1, %r3;
	mul.lo.s32 	%r14, %r13, %r3;
	sub.s32 	%r15, %r1, %r14;
	sub.s32 	%r16, %r15, %r4;
	sub.s32 	%r17, %r13, %r5;
	mul.lo.s32 	%r18, %r16, %r16;
	mad.lo.s32 	%r19, %r17, %r17, %r18;
	mul.lo.s32 	%r20, %r6, %r6;
	setp.gt.u32 	%p2, %r19, %r20;
	@%p2 bra 	$L__BB4_7;
	cvta.to.global.u64 	%rd3, %rd2;
	mul.wide.s32 	%rd4, %r1, 4;
	add.s64 	%rd1, %rd3, %rd4;
	ld.global.u32 	%r2, [%rd1];
	setp.eq.s32 	%p3, %r2, 2;
	@%p3 bra 	$L__BB4_7;
	setp.ne.s32 	%p4, %r7, 1;
	@%p4 bra 	$L__BB4_6;
	setp.ne.s32 	%p5, %r2, 0;
	@%p5 bra 	$L__BB4_7;
	mov.b32 	%r21, 1;
	st.global.u32 	[%rd1], %r21;
	bra.uni 	$L__BB4_7;
$L__BB4_6:
	st.global.u32 	[%rd1], %r7;
$L__BB4_7:
	ret;

}
	// .globl	paintRectKernel
.visible .entry paintRectKernel(
	.param .u64 .ptr .align 1 paintRectKernel_param_0,
	.param .u32 paintRectKernel_param_1,
	.param .u32 paintRectKernel_param_2,
	.param .u32 paintRectKernel_param_3,
	.param .u32 paintRectKernel_param_4,
	.param .u32 paintRectKernel_param_5,
	.param .u32 paintRectKernel_param_6,
	.param .u32 paintRectKernel_param_7
)
{
	.reg .pred 	%p<9>;
	.reg .b32 	%r<19>;
	.reg .b64 	%rd<5>;

	ld.param.u64 	%rd1, [paintRectKernel_param_0];
	ld.param.u32 	%r2, [paintRectKernel_param_1];
	ld.param.u32 	%r8, [paintRectKernel_param_2];
	ld.param.u32 	%r3, [paintRectKernel_param_3];
	ld.param.u32 	%r4, [paintRectKernel_param_4];
	ld.param.u32 	%r5, [paintRectKernel_param_5];
	ld.param.u32 	%r6, [paintRectKernel_param_6];
	ld.param.u32 	%r7, [paintRectKernel_param_7];
	mov.u32 	%r9, %ctaid.x;
	mov.u32 	%r10, %ntid.x;
	mov.u32 	%r11, %tid.x;
	mad.lo.s32 	%r1, %r9, %r10, %r11;
	mul.lo.s32 	%r12, %r8, %r2;
	setp.ge.s32 	%p1, %r1, %r12;
	@%p1 bra 	$L__BB5_3;
	div.s32 	%r13, %r1, %r2;
	mul.lo.s32 	%r15, %r13, %r2;
	sub.s32 	%r16, %r1, %r15;
	setp.lt.s32 	%p2, %r16, %r3;
	add.s32 	%r17, %r5, %r3;
	setp.ge.s32 	%p3, %r16, %r17;
	setp.lt.s32 	%p4, %r13, %r4;
	or.pred  	%p5, %p2, %p4;
	or.pred  	%p6, %p5, %p3;
	add.s32 	%r18, %r6, %r4;
	setp.ge.s32 	%p7, %r13, %r18;
	or.pred  	%p8, %p6, %p7;
	@%p8 bra 	$L__BB5_3;
	cvta.to.global.u64 	%rd2, %rd1;
	mul.wide.s32 	%rd3, %r1, 4;
	add.s64 	%rd4, %rd2, %rd3;
	st.global.u32 	[%rd4], %r7;
$L__BB5_3:
	ret;

}


// ===== COMPILED SASS (sm_100) =====

	.target	sm_100

	.elftype	@"ET_EXEC"


//--------------------- .note.nv.tkinfo           --------------------------
	.section	.note.nv.tkinfo,"",@"SHT_NOTE"
	.sectionflags	@"SHF_NOTE_NV_TKINFO"
	.tkinfo
        /*0018*/ 	.word	0x00000002
        /*0030*/ 	.string	""
        /*0030*/ 	.string	"ptxas"
        /*0030*/ 	.string	"Cuda compilation tools, release 13.0, V13.0.88"
        /*0030*/ 	.string	"Build cuda_13.0.r13.0/compiler.36424714_0"
        /*0030*/ 	.string	"-arch sm_100 -m 64 "



//--------------------- .note.nv.cuinfo           --------------------------
	.section	.note.nv.cuinfo,"",@"SHT_NOTE"
	.sectionflags	@"SHF_NOTE_NV_CUINFO"
        /*0018*/ 	.short	0x0002
        /*001a*/ 	.short	0x0064
        /*001c*/ 	.short	0x0082
	.zero		2


//--------------------- .nv.info                  --------------------------
	.section	.nv.info,"",@"SHT_CUDA_INFO"
	.align	4


	//----- nvinfo : EIATTR_REGCOUNT
	.align		4
        /*0000*/ 	.byte	0x04, 0x2f
        /*0002*/ 	.short	(.L_1 - .L_0)
	.align		4
.L_0:
        /*0004*/ 	.word	index@(initGridKernel)
        /*0008*/ 	.word	0x0000000e


	//----- nvinfo : EIATTR_FRAME_SIZE
	.align		4
.L_1:
        /*000c*/ 	.byte	0x04, 0x11
        /*000e*/ 	.short	(.L_3 - .L_2)
	.align		4
.L_2:
        /*0010*/ 	.word	index@(initGridKernel)
        /*0014*/ 	.word	0x00000000


	//----- nvinfo : EIATTR_REGCOUNT
	.align		4
.L_3:
        /*0018*/ 	.byte	0x04, 0x2f
        /*001a*/ 	.short	(.L_5 - .L_4)
	.align		4
.L_4:
        /*001c*/ 	.word	index@(updateGravityKernel)
        /*0020*/ 	.word	0x00000010


	//----- nvinfo : EIATTR_FRAME_SIZE
	.align		4
.L_5:
        /*0024*/ 	.byte	0x04, 0x11
        /*0026*/ 	.short	(.L_7 - .L_6)
	.align		4
.L_6:
        /*0028*/ 	.word	index@(updateGravityKernel)
        /*002c*/ 	.word	0x00000000


	//----- nvinfo : EIATTR_REGCOUNT
	.align		4
.L_7:
        /*0030*/ 	.byte	0x04, 0x2f
        /*0032*/ 	.short	(.L_9 - .L_8)
	.align		4
.L_8:
        /*0034*/ 	.word	index@(updateSettleKernel)
        /*0038*/ 	.word	0x00000010


	//----- nvinfo : EIATTR_FRAME_SIZE
	.align		4
.L_9:
        /*003c*/ 	.byte	0x04, 0x11
        /*003e*/ 	.short	(.L_11 - .L_10)
	.align		4
.L_10:
        /*0040*/ 	.word	index@(updateSettleKernel)
        /*0044*/ 	.word	0x00000000


	//----- nvinfo : EIATTR_REGCOUNT
	.align		4
.L_11:
        /*0048*/ 	.byte	0x04, 0x2f
        /*004a*/ 	.short	(.L_13 - .L_12)
	.align		4
.L_12:
        /*004c*/ 	.word	index@(renderGridKernel)
        /*0050*/ 	.word	0x0000000a


	//----- nvinfo : EIATTR_FRAME_SIZE
	.align		4
.L_13:
        /*0054*/ 	.byte	0x04, 0x11
        /*0056*/ 	.short	(.L_15 - .L_14)
	.align		4
.L_14:
        /*0058*/ 	.word	index@(renderGridKernel)
        /*005c*/ 	.word	0x00000000


	//----- nvinfo : EIATTR_REGCOUNT
	.align		4
.L_15:
        /*0060*/ 	.byte	0x04, 0x2f
        /*0062*/ 	.short	(.L_17 - .L_16)
	.align		4
.L_16:
        /*0064*/ 	.word	index@(paintCircleKernel)
        /*0068*/ 	.word	0x0000000c


	//----- nvinfo : EIATTR_FRAME_SIZE
	.align		4
.L_17:
        /*006c*/ 	.byte	0x04, 0x11
        /*006e*/ 	.short	(.L_19 - .L_18)
	.align		4
.L_18:
        /*0070*/ 	.word	index@(paintCircleKernel)
        /*0074*/ 	.word	0x00000000


	//----- nvinfo : EIATTR_REGCOUNT
	.align		4
.L_19:
        /*0078*/ 	.byte	0x04, 0x2f
        /*007a*/ 	.short	(.L_21 - .L_20)
	.align		4
.L_20:
        /*007c*/ 	.word	index@(paintRectKernel)
        /*0080*/ 	.word	0x0000000c


	//----- nvinfo : EIATTR_FRAME_SIZE
	.align		4
.L_21:
        /*0084*/ 	.byte	0x04, 0x11
        /*0086*/ 	.short	(.L_23 - .L_22)
	.align		4
.L_22:
        /*0088*/ 	.word	index@(paintRectKernel)
        /*008c*/ 	.word	0x00000000


	//----- nvinfo : EIATTR_MIN_STACK_SIZE
	.align		4
.L_23:
        /*0090*/ 	.byte	0x04, 0x12
        /*0092*/ 	.short	(.L_25 - .L_24)
	.align		4
.L_24:
        /*0094*/ 	.word	index@(paintRectKernel)
        /*0098*/ 	.word	0x00000000


	//----- nvinfo : EIATTR_MIN_STACK_SIZE
	.align		4
.L_25:
        /*009c*/ 	.byte	0x04, 0x12
        /*009e*/ 	.short	(.L_27 - .L_26)
	.align		4
.L_26:
        /*00a0*/ 	.word	index@(paintCircleKernel)
        /*00a4*/ 	.word	0x00000000


	//----- nvinfo : EIATTR_MIN_STACK_SIZE
	.align		4
.L_27:
        /*00a8*/ 	.byte	0x04, 0x12
        /*00aa*/ 	.short	(.L_29 - .L_28)
	.align		4
.L_28:
        /*00ac*/ 	.word	index@(renderGridKernel)
        /*00b0*/ 	.word	0x00000000


	//----- nvinfo : EIATTR_MIN_STACK_SIZE
	.align		4
.L_29:
        /*00b4*/ 	.byte	0x04, 0x12
        /*00b6*/ 	.short	(.L_31 - .L_30)
	.align		4
.L_30:
        /*00b8*/ 	.word	index@(updateSettleKernel)
        /*00bc*/ 	.word	0x00000000


	//----- nvinfo : EIATTR_MIN_STACK_SIZE
	.align		4
.L_31:
        /*00c0*/ 	.byte	0x04, 0x12
        /*00c2*/ 	.short	(.L_33 - .L_32)
	.align		4
.L_32:
        /*00c4*/ 	.word	index@(updateGravityKernel)
        /*00c8*/ 	.word	0x00000000


	//----- nvinfo : EIATTR_MIN_STACK_SIZE
	.align		4
.L_33:
        /*00cc*/ 	.byte	0x04, 0x12
        /*00ce*/ 	.short	(.L_35 - .L_34)
	.align		4
.L_34:
        /*00d0*/ 	.word	index@(initGridKernel)
        /*00d4*/ 	.word	0x00000000
.L_35:


//--------------------- .nv.compat                --------------------------
	.section	.nv.compat,"",@"SHT_CUDA_COMPAT_INFO"
	.align	4
        /*0000*/ 	.byte	0x02, 0x09, 0x00, 0x00, 0x02, 0x02, 0x01, 0x00, 0x02, 0x05, 0x05, 0x00, 0x03, 0x07, 0x01, 0x01
        /*0010*/ 	.byte	0x02, 0x03, 0x00, 0x00, 0x02, 0x06, 0x01, 0x00, 0x04, 0x0b, 0x08, 0x00, 0x09, 0x00, 0x00, 0x00
        /*0020*/ 	.byte	0x00, 0x00, 0x00, 0x00


//--------------------- .nv.info.paintRectKernel  --------------------------
	.section	.nv.info.paintRectKernel,"",@"SHT_CUDA_INFO"
	.sectionflags	@""
	.align	4


	//----- nvinfo : EIATTR_CUDA_API_VERSION
	.align		4
        /*0000*/ 	.byte	0x04, 0x37
        /*0002*/ 	.short	(.L_37 - .L_36)
.L_36:
        /*0004*/ 	.word	0x00000082


	//----- nvinfo : EIATTR_KPARAM_INFO
	.align		4
.L_37:
        /*0008*/ 	.byte	0x04, 0x17
        /*000a*/ 	.short	(.L_39 - .L_38)
.L_38:
        /*000c*/ 	.word	0x00000000
        /*0010*/ 	.short	0x0007
        /*0012*/ 	.short	0x0020
        /*0014*/ 	.byte	0x00, 0xf0, 0x11, 0x00


	//----- nvinfo : EIATTR_KPARAM_INFO
	.align		4
.L_39:
        /*0018*/ 	.byte	0x04, 0x17
        /*001a*/ 	.short	(.L_41 - .L_40)
.L_40:
        /*001c*/ 	.word	0x00000000
        /*0020*/ 	.short	0x0006
        /*0022*/ 	.short	0x001c
        /*0024*/ 	.byte	0x00, 0xf0, 0x11, 0x00


	//----- nvinfo : EIATTR_KPARAM_INFO
	.align		4
.L_41:
        /*0028*/ 	.byte	0x04, 0x17
        /*002a*/ 	.short	(.L_43 - .L_42)
.L_42:
        /*002c*/ 	.word	0x00000000
        /*0030*/ 	.short	0x0005
        /*0032*/ 	.short	0x0018
        /*0034*/ 	.byte	0x00, 0xf0, 0x11, 0x00


	//----- nvinfo : EIATTR_KPARAM_INFO
	.align		4
.L_43:
        /*0038*/ 	.byte	0x04, 0x17
        /*003a*/ 	.short	(.L_45 - .L_44)
.L_44:
        /*003c*/ 	.word	0x00000000
        /*0040*/ 	.short	0x0004
        /*0042*/ 	.short	0x0014
        /*0044*/ 	.byte	0x00, 0xf0, 0x11, 0x00


	//----- nvinfo : EIATTR_KPARAM_INFO
	.align		4
.L_45:
        /*0048*/ 	.byte	0x04, 0x17
        /*004a*/ 	.short	(.L_47 - .L_46)
.L_46:
        /*004c*/ 	.word	0x00000000
        /*0050*/ 	.short	0x0003
        /*0052*/ 	.short	0x0010
        /*0054*/ 	.byte	0x00, 0xf0, 0x11, 0x00


	//----- nvinfo : EIATTR_KPARAM_INFO
	.align		4
.L_47:
        /*0058*/ 	.byte	0x04, 0x17
        /*005a*/ 	.short	(.L_49 - .L_48)
.L_48:
        /*005c*/ 	.word	0x00000000
        /*0060*/ 	.short	0x0002
        /*0062*/ 	.short	0x000c
        /*0064*/ 	.byte	0x00, 0xf0, 0x11, 0x00


	//----- nvinfo : EIATTR_KPARAM_INFO
	.align		4
.L_49:
        /*0068*/ 	.byte	0x04, 0x17
        /*006a*/ 	.short	(.L_51 - .L_50)
.L_50:
        /*006c*/ 	.word	0x00000000
        /*0070*/ 	.short	0x0001
        /*0072*/ 	.short	0x0008
        /*0074*/ 	.byte	0x00, 0xf0, 0x11, 0x00


	//----- nvinfo : EIATTR_KPARAM_INFO
	.align		4
.L_51:
        /*0078*/ 	.byte	0x04, 0x17
        /*007a*/ 	.short	(.L_53 - .L_52)
.L_52:
        /*007c*/ 	.word	0x00000000
        /*0080*/ 	.short	0x0000
        /*0082*/ 	.short	0x0000
        /*0084*/ 	.byte	0x00, 0xf5, 0x21, 0x00


	//----- nvinfo : EIATTR_SPARSE_MMA_MASK
	.align		4
.L_53:
        /*0088*/ 	.byte	0x03, 0x50
        /*008a*/ 	.short	0x0000


	//----- nvinfo : EIATTR_MAXREG_COUNT
	.align		4
        /*008c*/ 	.byte	0x03, 0x1b
        /*008e*/ 	.short	0x00ff


	//----- nvinfo : EIATTR_MERCURY_ISA_VERSION
	.align		4
        /*0090*/ 	.byte	0x03, 0x5f
        /*0092*/ 	.short	0x0101


	//----- nvinfo : EIATTR_VRC_CTA_INIT_COUNT
	.align		4
        /*0094*/ 	.byte	0x02, 0x4a
	.zero		1
	.zero		1


	//----- nvinfo : EIATTR_EXIT_INSTR_OFFSETS
	.align		4
        /*0098*/ 	.byte	0x04, 0x1c
        /*009a*/ 	.short	(.L_55 - .L_54)


	//   ....[0]....
.L_54:
        /*009c*/ 	.word	0x00000080


	//   ....[1]....
        /*00a0*/ 	.word	0x00000290


	//   ....[2]....
        /*00a4*/ 	.word	0x000002f0


	//----- nvinfo : EIATTR_CBANK_PARAM_SIZE
	.align		4
.L_55:
        /*00a8*/ 	.byte	0x03, 0x19
        /*00aa*/ 	.short	0x0024


	//----- nvinfo : EIATTR_PARAM_CBANK
	.align		4
        /*00ac*/ 	.byte	0x04, 0x0a
        /*00ae*/ 	.short	(.L_57 - .L_56)
	.align		4
.L_56:
        /*00b0*/ 	.word	index@(.nv.constant0.paintRectKernel)
        /*00b4*/ 	.short	0x0380
        /*00b6*/ 	.short	0x0024


	//----- nvinfo : EIATTR_SW_WAR
	.align		4
.L_57:
        /*00b8*/ 	.byte	0x04, 0x36
        /*00ba*/ 	.short	(.L_59 - .L_58)
.L_58:
        /*00bc*/ 	.word	0x00000008
.L_59:


//--------------------- .nv.info.paintCircleKernel --------------------------
	.section	.nv.info.paintCircleKernel,"",@"SHT_CUDA_INFO"
	.sectionflags	@""
	.align	4


	//----- nvinfo : EIATTR_CUDA_API_VERSION
	.align		4
        /*0000*/ 	.byte	0x04, 0x37
        /*0002*/ 	.short	(.L_61 - .L_60)
.L_60:
        /*0004*/ 	.word	0x00000082


	//----- nvinfo : EIATTR_KPARAM_INFO
	.align		4
.L_61:
        /*0008*/ 	.byte	0x04, 0x17
        /*000a*/ 	.short	(.L_63 - .L_62)
.L_62:
        /*000c*/ 	.word	0x00000000
        /*0010*/ 	.short	0x0006
        /*0012*/ 	.short	0x001c
        /*0014*/ 	.byte	0x00, 0xf0, 0x11, 0x00


	//----- nvinfo : EIATTR_KPARAM_INFO
	.align		4
.L_63:
        /*0018*/ 	.byte	0x04, 0x17
        /*001a*/ 	.short	(.L_65 - .L_64)
.L_64:
        /*001c*/ 	.word	0x00000000
        /*0020*/ 	.short	0x0005
        /*0022*/ 	.short	0x0018
        /*0024*/ 	.byte	0x00, 0xf0, 0x11, 0x00


	//----- nvinfo : EIATTR_KPARAM_INFO
	.align		4
.L_65:
        /*0028*/ 	.byte	0x04, 0x17
        /*002a*/ 	.short	(.L_67 - .L_66)
.L_66:
        /*002c*/ 	.word	0x00000000
        /*0030*/ 	.short	0x0004
        /*0032*/ 	.short	0x0014
        /*0034*/ 	.byte	0x00, 0xf0, 0x11, 0x00


	//----- nvinfo : EIATTR_KPARAM_INFO
	.align		4
.L_67:
        /*0038*/ 	.byte	0x04, 0x17
        /*003a*/ 	.short	(.L_69 - .L_68)
.L_68:
        /*003c*/ 	.word	0x00000000
        /*0040*/ 	.short	0x0003
        /*0042*/ 	.short	0x0010
        /*0044*/ 	.byte	0x00, 0xf0, 0x11, 0x00


	//----- nvinfo : EIATTR_KPARAM_INFO
	.align		4
.L_69:
        /*0048*/ 	.byte	0x04, 0x17
        /*004a*/ 	.short	(.L_71 - .L_70)
.L_70:
        /*004c*/ 	.word	0x00000000
        /*0050*/ 	.short	0x0002
        /*0052*/ 	.short	0x000c
        /*0054*/ 	.byte	0x00, 0xf0, 0x11, 0x00


	//----- nvinfo : EIATTR_KPARAM_INFO
	.align		4
.L_71:
        /*0058*/ 	.byte	0x04, 0x17
        /*005a*/ 	.short	(.L_73 - .L_72)
.L_72:
        /*005c*/ 	.word	0x00000000
        /*0060*/ 	.short	0x0001
        /*0062*/ 	.short	0x0008
        /*0064*/ 	.byte	0x00, 0xf0, 0x11, 0x00


	//----- nvinfo : EIATTR_KPARAM_INFO
	.align		4
.L_73:
        /*0068*/ 	.byte	0x04, 0x17
        /*006a*/ 	.short	(.L_75 - .L_74)
.L_74:
        /*006c*/ 	.word	0x00000000
        /*0070*/ 	.short	0x0000
        /*0072*/ 	.short	0x0000
        /*0074*/ 	.byte	0x00, 0xf5, 0x21, 0x00


	//----- nvinfo : EIATTR_SPARSE_MMA_MASK
	.align		4
.L_75:
        /*0078*/ 	.byte	0x03, 0x50
        /*007a*/ 	.short	0x0000


	//----- nvinfo : EIATTR_MAXREG_COUNT
	.align		4
        /*007c*/ 	.byte	0x03, 0x1b
        /*007e*/ 	.short	0x00ff


	//----- nvinfo : EIATTR_MERCURY_ISA_VERSION
	.align		4
        /*0080*/ 	.byte	0x03, 0x5f
        /*0082*/ 	.short	0x0101


	//----- nvinfo : EIATTR_VRC_CTA_INIT_COUNT
	.align		4
        /*0084*/ 	.byte	0x02, 0x4a
	.zero		1
	.zero		1


	//----- nvinfo : EIATTR_EXIT_INSTR_OFFSETS
	.align		4
        /*0088*/ 	.byte	0x04, 0x1c
        /*008a*/ 	.short	(.L_77 - .L_76)


	//   ....[0]....
.L_76:
        /*008c*/ 	.word	0x00000080


	//   ....[1]....
        /*0090*/ 	.word	0x000002a0


	//   ....[2]....
        /*0094*/ 	.word	0x00000300


	//   ....[3]....
        /*0098*/ 	.word	0x00000350


	//   ....[4]....
        /*009c*/ 	.word	0x00000380


	//   ....[5]....
        /*00a0*/ 	.word	0x000003a0


	//----- nvinfo : EIATTR_CBANK_PARAM_SIZE
	.align		4
.L_77:
        /*00a4*/ 	.byte	0x03, 0x19
        /*00a6*/ 	.short	0x0020


	//----- nvinfo : EIATTR_PARAM_CBANK
	.align		4
        /*00a8*/ 	.byte	0x04, 0x0a
        /*00aa*/ 	.short	(.L_79 - .L_78)
	.align		4
.L_78:
        /*00ac*/ 	.word	index@(.nv.constant0.paintCircleKernel)
        /*00b0*/ 	.short	0x0380
        /*00b2*/ 	.short	0x0020


	//----- nvinfo : EIATTR_SW_WAR
	.align		4
.L_79:
        /*00b4*/ 	.byte	0x04, 0x36
        /*00b6*/ 	.short	(.L_81 - .L_80)
.L_80:
        /*00b8*/ 	.word	0x00000008
.L_81:


//--------------------- .nv.info.renderGridKernel --------------------------
	.section	.nv.info.renderGridKernel,"",@"SHT_CUDA_INFO"
	.sectionflags	@""
	.align	4


	//----- nvinfo : EIATTR_CUDA_API_VERSION
	.align		4
        /*0000*/ 	.byte	0x04, 0x37
        /*0002*/ 	.short	(.L_83 - .L_82)
.L_82:
        /*0004*/ 	.word	0x00000082


	//----- nvinfo : EIATTR_KPARAM_INFO
	.align		4
.L_83:
        /*0008*/ 	.byte	0x04, 0x17
        /*000a*/ 	.short	(.L_85 - .L_84)
.L_84:
        /*000c*/ 	.word	0x00000000
        /*0010*/ 	.short	0x0003
        /*0012*/ 	.short	0x0014
        /*0014*/ 	.byte	0x00, 0xf0, 0x11, 0x00


	//----- nvinfo : EIATTR_KPARAM_INFO
	.align		4
.L_85:
        /*0018*/ 	.byte	0x04, 0x17
        /*001a*/ 	.short	(.L_87 - .L_86)
.L_86:
        /*001c*/ 	.word	0x00000000
        /*0020*/ 	.short	0x0002
        /*0022*/ 	.short	0x0010
        /*0024*/ 	.byte	0x00, 0xf0, 0x11, 0x00


	//----- nvinfo : EIATTR_KPARAM_INFO
	.align		4
.L_87:
        /*0028*/ 	.byte	0x04, 0x17
        /*002a*/ 	.short	(.L_89 - .L_88)
.L_88:
        /*002c*/ 	.word	0x00000000
        /*0030*/ 	.short	0x0001
        /*0032*/ 	.short	0x0008
        /*0034*/ 	.byte	0x00, 0xf5, 0x21, 0x00


	//----- nvinfo : EIATTR_KPARAM_INFO
	.align		4
.L_89:
        /*0038*/ 	.byte	0x04, 0x17
        /*003a*/ 	.short	(.L_91 - .L_90)
.L_90:
        /*003c*/ 	.word	0x00000000
        /*0040*/ 	.short	0x0000
        /*0042*/ 	.short	0x0000
        /*0044*/ 	.byte	0x00, 0xf5, 0x21, 0x00


	//----- nvinfo : EIATTR_SPARSE_MMA_MASK
	.align		4
.L_91:
        /*0048*/ 	.byte	0x03, 0x50
        /*004a*/ 	.short	0x0000


	//----- nvinfo : EIATTR_MAXREG_COUNT
	.align		4
        /*004c*/ 	.byte	0x03, 0x1b
        /*004e*/ 	.short	0x00ff


	//----- nvinfo : EIATTR_MERCURY_ISA_VERSION
	.align		4
        /*0050*/ 	.byte	0x03, 0x5f
        /*0052*/ 	.short	0x0101


	//----- nvinfo : EIATTR_VRC_CTA_INIT_COUNT
	.align		4
        /*0054*/ 	.byte	0x02, 0x4a
	.zero		1
	.zero		1


	//----- nvinfo : EIATTR_EXIT_INSTR_OFFSETS
	.align		4
        /*0058*/ 	.byte	0x04, 0x1c
        /*005a*/ 	.short	(.L_93 - .L_92)


	//   ....[0]....
.L_92:
        /*005c*/ 	.word	0x00000080


	//   ....[1]....
        /*0060*/ 	.word	0x00000280


	//----- nvinfo : EIATTR_CRS_STACK_SIZE
	.align		4
.L_93:
        /*0064*/ 	.byte	0x04, 0x1e
        /*0066*/ 	.short	(.L_95 - .L_94)
.L_94:
        /*0068*/ 	.word	0x00000000


	//----- nvinfo : EIATTR_CBANK_PARAM_SIZE
	.align		4
.L_95:
        /*006c*/ 	.byte	0x03, 0x19
        /*006e*/ 	.short	0x0018


	//----- nvinfo : EIATTR_PARAM_CBANK
	.align		4
        /*0070*/ 	.byte	0x04, 0x0a
        /*0072*/ 	.short	(.L_97 - .L_96)
	.align		4
.L_96:
        /*0074*/ 	.word	index@(.nv.constant0.renderGridKernel)
        /*0078*/ 	.short	0x0380
        /*007a*/ 	.short	0x0018


	//----- nvinfo : EIATTR_SW_WAR
	.align		4
.L_97:
        /*007c*/ 	.byte	0x04, 0x36
        /*007e*/ 	.short	(.L_99 - .L_98)
.L_98:
        /*0080*/ 	.word	0x00000008
.L_99:


//--------------------- .nv.info.updateSettleKernel --------------------------
	.section	.nv.info.updateSettleKernel,"",@"SHT_CUDA_INFO"
	.sectionflags	@""
	.align	4


	//----- nvinfo : EIATTR_CUDA_API_VERSION
	.align		4
        /*0000*/ 	.byte	0x04, 0x37
        /*0002*/ 	.short	(.L_101 - .L_100)
.L_100:
        /*0004*/ 	.word	0x00000082


	//----- nvinfo : EIATTR_KPARAM_INFO
	.align		4
.L_101:
        /*0008*/ 	.byte	0x04, 0x17
        /*000a*/ 	.short	(.L_103 - .L_102)
.L_102:
        /*000c*/ 	.word	0x00000000
        /*0010*/ 	.short	0x0003
        /*0012*/ 	.short	0x0010
        /*0014*/ 	.byte	0x00, 0xf0, 0x11, 0x00


	//----- nvinfo : EIATTR_KPARAM_INFO
	.align		4
.L_103:
        /*0018*/ 	.byte	0x04, 0x17
        /*001a*/ 	.short	(.L_105 - .L_104)
.L_104:
        /*001c*/ 	.word	0x00000000
        /*0020*/ 	.short	0x0002
        /*0022*/ 	.short	0x000c
        /*0024*/ 	.byte	0x00, 0xf0, 0x11, 0x00


	//----- nvinfo : EIATTR_KPARAM_INFO
	.align		4
.L_105:
        /*0028*/ 	.byte	0x04, 0x17
        /*002a*/ 	.short	(.L_107 - .L_106)
.L_106:
        /*002c*/ 	.word	0x00000000
        /*0030*/ 	.short	0x0001
        /*0032*/ 	.short	0x0008
        /*0034*/ 	.byte	0x00, 0xf0, 0x11, 0x00


	//----- nvinfo : EIATTR_KPARAM_INFO
	.align		4
.L_107:
        /*0038*/ 	.byte	0x04, 0x17
        /*003a*/ 	.short	(.L_109 - .L_108)
.L_108:
        /*003c*/ 	.word	0x00000000
        /*0040*/ 	.short	0x0000
        /*0042*/ 	.short	0x0000
        /*0044*/ 	.byte	0x00, 0xf5, 0x21, 0x00


	//----- nvinfo : EIATTR_SPARSE_MMA_MASK
	.align		4
.L_109:
        /*0048*/ 	.byte	0x03, 0x50
        /*004a*/ 	.short	0x0000


	//----- nvinfo : EIATTR_MAXREG_COUNT
	.align		4
        /*004c*/ 	.byte	0x03, 0x1b
        /*004e*/ 	.short	0x00ff


	//----- nvinfo : EIATTR_MERCURY_ISA_VERSION
	.align		4
        /*0050*/ 	.byte	0x03, 0x5f
        /*0052*/ 	.short	0x0101


	//----- nvinfo : EIATTR_VRC_CTA_INIT_COUNT
	.align		4
        /*0054*/ 	.byte	0x02, 0x4a
	.zero		1
	.zero		1


	//----- nvinfo : EIATTR_EXIT_INSTR_OFFSETS
	.align		4
        /*0058*/ 	.byte	0x04, 0x1c
        /*005a*/ 	.short	(.L_111 - .L_110)


	//   ....[0]....
.L_110:
        /*005c*/ 	.word	0x00000080


	//   ....[1]....
        /*0060*/ 	.word	0x000000e0


	//   ....[2]....
        /*0064*/ 	.word	0x00000290


	//   ....[3]....
        /*0068*/ 	.word	0x00000350


	//   ....[4]....
        /*006c*/ 	.word	0x00000360


	//   ....[5]....
        /*0070*/ 	.word	0x00000480


	//   ....[6]....
        /*0074*/ 	.word	0x00000520


	//   ....[7]....
        /*0078*/ 	.word	0x000005b0


	//   ....[8]....
        /*007c*/ 	.word	0x00000640


	//   ....[9]....
        /*0080*/ 	.word	0x00000740


	//   ....[10]....
        /*0084*/ 	.word	0x000007f0


	//   ....[11]....
        /*0088*/ 	.word	0x00000820


	//   ....[12]....
        /*008c*/ 	.word	0x000008a0


	//   ....[13]....
        /*0090*/ 	.word	0x000008f0


	//   ....[14]....
        /*0094*/ 	.word	0x00000910


	//   ....[15]....
        /*0098*/ 	.word	0x00000920


	//   ....[16]....
        /*009c*/ 	.word	0x00000980


	//   ....[17]....
        /*00a0*/ 	.word	0x000009a0


	//----- nvinfo : EIATTR_CRS_STACK_SIZE
	.align		4
.L_111:
        /*00a4*/ 	.byte	0x04, 0x1e
        /*00a6*/ 	.short	(.L_113 - .L_112)
.L_112:
        /*00a8*/ 	.word	0x00000000


	//----- nvinfo : EIATTR_CBANK_PARAM_SIZE
	.align		4
.L_113:
        /*00ac*/ 	.byte	0x03, 0x19
        /*00ae*/ 	.short	0x0014


	//----- nvinfo : EIATTR_PARAM_CBANK
	.align		4
        /*00b0*/ 	.byte	0x04, 0x0a
        /*00b2*/ 	.short	(.L_115 - .L_114)
	.align		4
.L_114:
        /*00b4*/ 	.word	index@(.nv.constant0.updateSettleKernel)
        /*00b8*/ 	.short	0x0380
        /*00ba*/ 	.short	0x0014


	//----- nvinfo : EIATTR_SW_WAR
	.align		4
.L_115:
        /*00bc*/ 	.byte	0x04, 0x36
        /*00be*/ 	.short	(.L_117 - .L_116)
.L_116:
        /*00c0*/ 	.word	0x00000008
.L_117:


//--------------------- .nv.info.updateGravityKernel --------------------------
	.section	.nv.info.updateGravityKernel,"",@"SHT_CUDA_INFO"
	.sectionflags	@""
	.align	4


	//----- nvinfo : EIATTR_CUDA_API_VERSION
	.align		4
        /*0000*/ 	.byte	0x04, 0x37
        /*0002*/ 	.short	(.L_119 - .L_118)
.L_118:
        /*0004*/ 	.word	0x00000082


	//----- nvinfo : EIATTR_KPARAM_INFO
	.align		4
.L_119:
        /*0008*/ 	.byte	0x04, 0x17
        /*000a*/ 	.short	(.L_121 - .L_120)
.L_120:
        /*000c*/ 	.word	0x00000000
        /*0010*/ 	.short	0x0003
        /*0012*/ 	.short	0x0010
        /*0014*/ 	.byte	0x00, 0xf0, 0x11, 0x00


	//----- nvinfo : EIATTR_KPARAM_INFO
	.align		4
.L_121:
        /*0018*/ 	.byte	0x04, 0x17
        /*001a*/ 	.short	(.L_123 - .L_122)
.L_122:
        /*001c*/ 	.word	0x00000000
        /*0020*/ 	.short	0x0002
        /*0022*/ 	.short	0x000c
        /*0024*/ 	.byte	0x00, 0xf0, 0x11, 0x00


	//----- nvinfo : EIATTR_KPARAM_INFO
	.align		4
.L_123:
        /*0028*/ 	.byte	0x04, 0x17
        /*002a*/ 	.short	(.L_125 - .L_124)
.L_124:
        /*002c*/ 	.word	0x00000000
        /*0030*/ 	.short	0x0001
        /*0032*/ 	.short	0x0008
        /*0034*/ 	.byte	0x00, 0xf0, 0x11, 0x00


	//----- nvinfo : EIATTR_KPARAM_INFO
	.align		4
.L_125:
        /*0038*/ 	.byte	0x04, 0x17
        /*003a*/ 	.short	(.L_127 - .L_126)
.L_126:
        /*003c*/ 	.word	0x00000000
        /*0040*/ 	.short	0x0000
        /*0042*/ 	.short	0x0000
        /*0044*/ 	.byte	0x00, 0xf5, 0x21, 0x00


	//----- nvinfo : EIATTR_SPARSE_MMA_MASK
	.align		4
.L_127:
        /*0048*/ 	.byte	0x03, 0x50
        /*004a*/ 	.short	0x0000


	//----- nvinfo : EIATTR_MAXREG_COUNT
	.align		4
        /*004c*/ 	.byte	0x03, 0x1b
        /*004e*/ 	.short	0x00ff


	//----- nvinfo : EIATTR_MERCURY_ISA_VERSION
	.align		4
        /*0050*/ 	.byte	0x03, 0x5f
        /*0052*/ 	.short	0x0101


	//----- nvinfo : EIATTR_VRC_CTA_INIT_COUNT
	.align		4
        /*0054*/ 	.byte	0x02, 0x4a
	.zero		1
	.zero		1


	//----- nvinfo : EIATTR_EXIT_INSTR_OFFSETS
	.align		4
        /*0058*/ 	.byte	0x04, 0x1c
        /*005a*/ 	.short	(.L_129 - .L_128)


	//   ....[0]....
.L_128:
        /*005c*/ 	.word	0x00000080


	//   ....[1]....
        /*0060*/ 	.word	0x000000e0


	//   ....[2]....
        /*0064*/ 	.word	0x00000280


	//   ....[3]....
        /*0068*/ 	.word	0x000002e0


	//   ....[4]....
        /*006c*/ 	.word	0x00000300


	//----- nvinfo : EIATTR_CBANK_PARAM_SIZE
	.align		4
.L_129:
        /*0070*/ 	.byte	0x03, 0x19
        /*0072*/ 	.short	0x0014


	//----- nvinfo : EIATTR_PARAM_CBANK
	.align		4
        /*0074*/ 	.byte	0x04, 0x0a
        /*0076*/ 	.short	(.L_131 - .L_130)
	.align		4
.L_130:
        /*0078*/ 	.word	index@(.nv.constant0.updateGravityKernel)
        /*007c*/ 	.short	0x0380
        /*007e*/ 	.short	0x0014


	//----- nvinfo : EIATTR_SW_WAR
	.align		4
.L_131:
        /*0080*/ 	.byte	0x04, 0x36
        /*0082*/ 	.short	(.L_133 - .L_132)
.L_132:
        /*0084*/ 	.word	0x00000008
.L_133:


//--------------------- .nv.info.initGridKernel   --------------------------
	.section	.nv.info.initGridKernel,"",@"SHT_CUDA_INFO"
	.sectionflags	@""
	.align	4


	//----- nvinfo : EIATTR_CUDA_API_VERSION
	.align		4
        /*0000*/ 	.byte	0x04, 0x37
        /*0002*/ 	.short	(.L_135 - .L_134)
.L_134:
        /*0004*/ 	.word	0x00000082


	//----- nvinfo : EIATTR_KPARAM_INFO
	.align		4
.L_135:
        /*0008*/ 	.byte	0x04, 0x17
        /*000a*/ 	.short	(.L_137 - .L_136)
.L_136:
        /*000c*/ 	.word	0x00000000
        /*0010*/ 	.short	0x0002
        /*0012*/ 	.short	0x000c
        /*0014*/ 	.byte	0x00, 0xf0, 0x11, 0x00


	//----- nvinfo : EIATTR_KPARAM_INFO
	.align		4
.L_137:
        /*0018*/ 	.byte	0x04, 0x17
        /*001a*/ 	.short	(.L_139 - .L_138)
.L_138:
        /*001c*/ 	.word	0x00000000
        /*0020*/ 	.short	0x0001
        /*0022*/ 	.short	0x0008
        /*0024*/ 	.byte	0x00, 0xf0, 0x11, 0x00


	//----- nvinfo : EIATTR_KPARAM_INFO
	.align		4
.L_139:
        /*0028*/ 	.byte	0x04, 0x17
        /*002a*/ 	.short	(.L_141 - .L_140)
.L_140:
        /*002c*/ 	.word	0x00000000
        /*0030*/ 	.short	0x0000
        /*0032*/ 	.short	0x0000
        /*0034*/ 	.byte	0x00, 0xf5, 0x21, 0x00


	//----- nvinfo : EIATTR_SPARSE_MMA_MASK
	.align		4
.L_141:
        /*0038*/ 	.byte	0x03, 0x50
        /*003a*/ 	.short	0x0000


	//----- nvinfo : EIATTR_MAXREG_COUNT
	.align		4
        /*003c*/ 	.byte	0x03, 0x1b
        /*003e*/ 	.short	0x00ff


	//----- nvinfo : EIATTR_MERCURY_ISA_VERSION
	.align		4
        /*0040*/ 	.byte	0x03, 0x5f
        /*0042*/ 	.short	0x0101


	//----- nvinfo : EIATTR_VRC_CTA_INIT_COUNT
	.align		4
        /*0044*/ 	.byte	0x02, 0x4a
	.zero		1
	.zero		1


	//----- nvinfo : EIATTR_EXIT_INSTR_OFFSETS
	.align		4
        /*0048*/ 	.byte	0x04, 0x1c
        /*004a*/ 	.short	(.L_143 - .L_142)


	//   ....[0]....
.L_142:
        /*004c*/ 	.word	0x00000080


	//   ....[1]....
        /*0050*/ 	.word	0x000002d0


	//   ....[2]....
        /*0054*/ 	.word	0x00000300


	//----- nvinfo : EIATTR_CBANK_PARAM_SIZE
	.align		4
.L_143:
        /*0058*/ 	.byte	0x03, 0x19
        /*005a*/ 	.short	0x0010


	//----- nvinfo : EIATTR_PARAM_CBANK
	.align		4
        /*005c*/ 	.byte	0x04, 0x0a
        /*005e*/ 	.short	(.L_145 - .L_144)
	.align		4
.L_144:
        /*0060*/ 	.word	index@(.nv.constant0.initGridKernel)
        /*0064*/ 	.short	0x0380
        /*0066*/ 	.short	0x0010


	//----- nvinfo : EIATTR_SW_WAR
	.align		4
.L_145:
        /*0068*/ 	.byte	0x04, 0x36
        /*006a*/ 	.short	(.L_147 - .L_146)
.L_146:
        /*006c*/ 	.word	0x00000008
.L_147:


//--------------------- .nv.callgraph             --------------------------
	.section	.nv.callgraph,"",@"SHT_CUDA_CALLGRAPH"
	.align	4
	.sectionentsize	8
	.align		4
        /*0000*/ 	.word	0x00000000
	.align		4
        /*0004*/ 	.word	0xffffffff
	.align		4
        /*0008*/ 	.word	0x00000000
	.align		4
        /*000c*/ 	.word	0xfffffffe
	.align		4
        /*0010*/ 	.word	0x00000000
	.align		4
        /*0014*/ 	.word	0xfffffffd
	.align		4
        /*0018*/ 	.word	0x00000000
	.align		4
        /*001c*/ 	.word	0xfffffffc


//--------------------- .text.paintRectKernel     --------------------------
	.section	.text.paintRectKernel,"ax",@progbits
	.align	128
        .global         paintRectKernel
        .type           paintRectKernel,@function
        .size           paintRectKernel,(.L_x_27 - paintRectKernel)
        .other          paintRectKernel,@"STO_CUDA_ENTRY STV_DEFAULT"
paintRectKernel:
.text.paintRectKernel:
[----:B------:R-:W-:Y:S01]  /*0000*/  LDC R1, c[0x0][0x37c] ;  /* 0x0000df00ff017b82 */ /* 0x000fe20000000800 */
[----:B------:R-:W0:Y:S07]  /*0010*/  S2R R0, SR_TID.X ;  /* 0x0000000000007919 */ /* 0x000e2e0000002100 */
[----:B------:R-:W0:Y:S08]  /*0020*/  S2UR UR4, SR_CTAID.X ;  /* 0x00000000000479c3 */ /* 0x000e300000002500 */
[----:B------:R-:W0:Y:S08]  /*0030*/  LDC R7, c[0x0][0x360] ;  /* 0x0000d800ff077b82 */ /* 0x000e300000000800 */
[----:B------:R-:W1:Y:S01]  /*0040*/  LDC.64 R2, c[0x0][0x388] ;  /* 0x0000e200ff027b82 */ /* 0x000e620000000a00 */
[----:B0-----:R-:W-:-:S02]  /*0050*/  IMAD R7, R7, UR4, R0 ;  /* 0x0000000407077c24 */ /* 0x001fc4000f8e0200 */
[----:B-1----:R-:W-:-:S05]  /*0060*/  IMAD R0, R3, R2, RZ ;  /* 0x0000000203007224 */ /* 0x002fca00078e02ff */
[----:B------:R-:W-:-:S13]  /*0070*/  ISETP.GE.AND P0, PT, R7, R0, PT ;  /* 0x000000000700720c */ /* 0x000fda0003f06270 */
[----:B------:R-:W-:Y:S05]  /*0080*/  @P0 EXIT ;  /* 0x000000000000094d */ /* 0x000fea0003800000 */
[----:B------:R-:W-:Y:S01]  /*0090*/  IABS R3, R2 ;  /* 0x0000000200037213 */ /* 0x000fe20000000000 */
[----:B------:R-:W0:Y:S03]  /*00a0*/  LDCU.128 UR8, c[0x0][0x390] ;  /* 0x00007200ff0877ac */ /* 0x000e260008000c00 */
[----:B------:R-:W1:Y:S08]  /*00b0*/  I2F.RP R0, R3 ;  /* 0x0000000300007306 */ /* 0x000e700000209400 */
[----:B-1----:R-:W1:Y:S01]  /*00c0*/  MUFU.RCP R0, R0 ;  /* 0x0000000000007308 */ /* 0x002e620000001000 */
[----:B0-----:R-:W-:-:S02]  /*00d0*/  UIADD3 UR4, UPT, UPT, UR10, UR8, URZ ;  /* 0x000000080a047290 */ /* 0x001fc4000fffe0ff */
[----:B------:R-:W-:Y:S01]  /*00e0*/  UIADD3 UR5, UPT, UPT, UR9, UR11, URZ ;  /* 0x0000000b09057290 */ /* 0x000fe2000fffe0ff */
[----:B-1----:R-:W-:-:S04]  /*00f0*/  VIADD R4, R0, 0xffffffe ;  /* 0x0ffffffe00047836 */ /* 0x002fc80000000000 */
[----:B------:R0:W1:Y:S02]  /*0100*/  F2I.FTZ.U32.TRUNC.NTZ R5, R4 ;  /* 0x0000000400057305 */ /* 0x000064000021f000 */
[----:B0-----:R-:W-:Y:S02]  /*0110*/  IMAD.MOV.U32 R4, RZ, RZ, RZ ;  /* 0x000000ffff047224 */ /* 0x001fe400078e00ff */
[----:B-1----:R-:W-:-:S04]  /*0120*/  IMAD.MOV R6, RZ, RZ, -R5 ;  /* 0x000000ffff067224 */ /* 0x002fc800078e0a05 */
[----:B------:R-:W-:Y:S01]  /*0130*/  IMAD R9, R6, R3, RZ ;  /* 0x0000000306097224 */ /* 0x000fe200078e02ff */
[----:B------:R-:W-:-:S03]  /*0140*/  IABS R6, R7 ;  /* 0x0000000700067213 */ /* 0x000fc60000000000 */
[----:B------:R-:W-:-:S06]  /*0150*/  IMAD.HI.U32 R5, R5, R9, R4 ;  /* 0x0000000905057227 */ /* 0x000fcc00078e0004 */
[----:B------:R-:W-:-:S05]  /*0160*/  IMAD.HI.U32 R5, R5, R6, RZ ;  /* 0x0000000605057227 */ /* 0x000fca00078e00ff */
[----:B------:R-:W-:-:S05]  /*0170*/  IADD3 R0, PT, PT, -R5, RZ, RZ ;  /* 0x000000ff05007210 */ /* 0x000fca0007ffe1ff */
[----:B------:R-:W-:-:S05]  /*0180*/  IMAD R0, R3, R0, R6 ;  /* 0x0000000003007224 */ /* 0x000fca00078e0206 */
[----:B------:R-:W-:-:S13]  /*0190*/  ISETP.GT.U32.AND P2, PT, R3, R0, PT ;  /* 0x000000000300720c */ /* 0x000fda0003f44070 */
[----:B------:R-:W-:Y:S02]  /*01a0*/  @!P2 IMAD.IADD R0, R0, 0x1, -R3 ;  /* 0x000000010000a824 */ /* 0x000fe400078e0a03 */
[----:B------:R-:W-:Y:S01]  /*01b0*/  @!P2 VIADD R5, R5, 0x1 ;  /* 0x000000010505a836 */ /* 0x000fe20000000000 */
[----:B------:R-:W-:Y:S02]  /*01c0*/  ISETP.NE.AND P2, PT, R2, RZ, PT ;  /* 0x000000ff0200720c */ /* 0x000fe40003f45270 */
[----:B------:R-:W-:Y:S02]  /*01d0*/  ISETP.GE.U32.AND P0, PT, R0, R3, PT ;  /* 0x000000030000720c */ /* 0x000fe40003f06070 */
[----:B------:R-:W-:-:S04]  /*01e0*/  LOP3.LUT R0, R7, R2, RZ, 0x3c, !PT ;  /* 0x0000000207007212 */ /* 0x000fc800078e3cff */
[----:B------:R-:W-:-:S07]  /*01f0*/  ISETP.GE.AND P1, PT, R0, RZ, PT ;  /* 0x000000ff0000720c */ /* 0x000fce0003f26270 */
[----:B------:R-:W-:-:S06]  /*0200*/  @P0 IADD3 R5, PT, PT, R5, 0x1, RZ ;  /* 0x0000000105050810 */ /* 0x000fcc0007ffe0ff */
[----:B------:R-:W-:Y:S01]  /*0210*/  @!P1 IMAD.MOV R5, RZ, RZ, -R5 ;  /* 0x000000ffff059224 */ /* 0x000fe200078e0a05 */
[----:B------:R-:W-:-:S04]  /*0220*/  @!P2 LOP3.LUT R5, RZ, R2, RZ, 0x33, !PT ;  /* 0x00000002ff05a212 */ /* 0x000fc800078e33ff */
[C---:B------:R-:W-:Y:S02]  /*0230*/  IADD3 R0, PT, PT, -R5.reuse, RZ, RZ ;  /* 0x000000ff05007210 */ /* 0x040fe40007ffe1ff */
[----:B------:R-:W-:-:S03]  /*0240*/  ISETP.GE.AND P0, PT, R5, UR9, PT ;  /* 0x0000000905007c0c */ /* 0x000fc6000bf06270 */
[----:B------:R-:W-:-:S05]  /*0250*/  IMAD R2, R2, R0, R7 ;  /* 0x0000000002027224 */ /* 0x000fca00078e0207 */
[----:B------:R-:W-:-:S04]  /*0260*/  ISETP.LT.OR P0, PT, R2, UR8, !P0 ;  /* 0x0000000802007c0c */ /* 0x000fc8000c701670 */
[----:B------:R-:W-:-:S04]  /*0270*/  ISETP.GE.OR P0, PT, R2, UR4, P0 ;  /* 0x0000000402007c0c */ /* 0x000fc80008706670 */
[----:B------:R-:W-:-:S13]  /*0280*/  ISETP.GE.OR P0, PT, R5, UR5, P0 ;  /* 0x0000000505007c0c */ /* 0x000fda0008706670 */
[----:B------:R-:W-:Y:S05]  /*0290*/  @P0 EXIT ;  /* 0x000000000000094d */ /* 0x000fea0003800000 */
[----:B------:R-:W0:Y:S01]  /*02a0*/  LDC.64 R2, c[0x0][0x380] ;  /* 0x0000e000ff027b82 */ /* 0x000e220000000a00 */
[----:B------:R-:W1:Y:S07]  /*02b0*/  LDCU.64 UR4, c[0x0][0x358] ;  /* 0x00006b00ff0477ac */ /* 0x000e6e0008000a00 */
[----:B------:R-:W1:Y:S01]  /*02c0*/  LDC R5, c[0x0][0x3a0] ;  /* 0x0000e800ff057b82 */ /* 0x000e620000000800 */
[----:B0-----:R-:W-:-:S05]  /*02d0*/  IMAD.WIDE R2, R7, 0x4, R2 ;  /* 0x0000000407027825 */ /* 0x001fca00078e0202 */
[----:B-1----:R-:W-:Y:S01]  /*02e0*/  STG.E desc[UR4][R2.64], R5 ;  /* 0x0000000502007986 */ /* 0x002fe2000c101904 */
[----:B------:R-:W-:Y:S05]  /*02f0*/  EXIT ;  /* 0x000000000000794d */ /* 0x000fea0003800000 */
.L_x_0:
[----:B------:R-:W-:-:S00]  /*0300*/  BRA `(.L_x_0) ;  /* 0xfffffffc00fc7947 */ /* 0x000fc0000383ffff */
[----:B------:R-:W-:-:S00]  /*0310*/  NOP ;  /* 0x0000000000007918 */ /* 0x000fc00000000000 */
        /* <DEDUP_REMOVED lines=14> */
.L_x_27:


//--------------------- .text.paintCircleKernel   --------------------------
	.section	.text.paintCircleKernel,"ax",@progbits
	.align	128
        .global         paintCircleKernel
        .type           paintCircleKernel,@function
        .size           paintCircleKernel,(.L_x_28 - paintCircleKernel)
        .other          paintCircleKernel,@"STO_CUDA_ENTRY STV_DEFAULT"
paintCircleKernel:
.text.paintCircleKernel:
        /* <DEDUP_REMOVED lines=10> */
[----:B------:R-:W0:Y:S03]  /*00a0*/  LDCU.64 UR6, c[0x0][0x390] ;  /* 0x00007200ff0677ac */ /* 0x000e260008000a00 */
[----:B------:R-:W1:Y:S01]  /*00b0*/  I2F.RP R0, R3 ;  /* 0x0000000300007306 */ /* 0x000e620000209400 */
[----:B------:R-:W2:Y:S07]  /*00c0*/  LDCU UR4, c[0x0][0x398] ;  /* 0x00007300ff0477ac */ /* 0x000eae0008000800 */
[----:B-1----:R-:W1:Y:S01]  /*00d0*/  MUFU.RCP R0, R0 ;  /* 0x0000000000007308 */ /* 0x002e620000001000 */
[----:B--2---:R-:W-:Y:S01]  /*00e0*/  UIMAD UR4, UR4, UR4, URZ ;  /* 0x00000004040472a4 */ /* 0x004fe2000f8e02ff */
[----:B-1----:R-:W-:-:S06]  /*00f0*/  VIADD R6, R0, 0xffffffe ;  /* 0x0ffffffe00067836 */ /* 0x002fcc0000000000 */
[----:B------:R1:W2:Y:S02]  /*0100*/  F2I.FTZ.U32.TRUNC.NTZ R7, R6 ;  /* 0x0000000600077305 */ /* 0x0002a4000021f000 */
[----:B-1----:R-:W-:Y:S02]  /*0110*/  HFMA2 R6, -RZ, RZ, 0, 0 ;  /* 0x00000000ff067431 */ /* 0x002fe400000001ff */
[----:B--2---:R-:W-:-:S04]  /*0120*/  IMAD.MOV R4, RZ, RZ, -R7 ;  /* 0x000000ffff047224 */ /* 0x004fc800078e0a07 */
[----:B------:R-:W-:Y:S01]  /*0130*/  IMAD R9, R4, R3, RZ ;  /* 0x0000000304097224 */ /* 0x000fe200078e02ff */
[----:B------:R-:W-:-:S03]  /*0140*/  IABS R4, R5 ;  /* 0x0000000500047213 */ /* 0x000fc60000000000 */
[----:B------:R-:W-:-:S06]  /*0150*/  IMAD.HI.U32 R7, R7, R9, R6 ;  /* 0x0000000907077227 */ /* 0x000fcc00078e0006 */
[----:B------:R-:W-:-:S04]  /*0160*/  IMAD.HI.U32 R7, R7, R4, RZ ;  /* 0x0000000407077227 */ /* 0x000fc800078e00ff */
[----:B------:R-:W-:-:S04]  /*0170*/  IMAD.MOV R0, RZ, RZ, -R7 ;  /* 0x000000ffff007224 */ /* 0x000fc800078e0a07 */
[----:B------:R-:W-:-:S05]  /*0180*/  IMAD R0, R3, R0, R4 ;  /* 0x0000000003007224 */ /* 0x000fca00078e0204 */
[----:B------:R-:W-:-:S13]  /*0190*/  ISETP.GT.U32.AND P2, PT, R3, R0, PT ;  /* 0x000000000300720c */ /* 0x000fda0003f44070 */
[-C--:B------:R-:W-:Y:S01]  /*01a0*/  @!P2 IADD3 R0, PT, PT, R0, -R3.reuse, RZ ;  /* 0x800000030000a210 */ /* 0x080fe20007ffe0ff */
        /* <DEDUP_REMOVED lines=9> */
[----:B0-----:R-:W-:-:S03]  /*0240*/  IADD3 R7, PT, PT, R7, -UR7, RZ ;  /* 0x8000000707077c10 */ /* 0x001fc6000fffe0ff */
[----:B------:R-:W-:-:S04]  /*0250*/  IMAD R2, R2, R0, R5 ;  /* 0x0000000002027224 */ /* 0x000fc800078e0205 */
[----:B------:R-:W-:-:S04]  /*0260*/  VIADD R2, R2, -UR6 ;  /* 0x8000000602027c36 */ /* 0x000fc80008000000 */
[----:B------:R-:W-:-:S04]  /*0270*/  IMAD R2, R2, R2, RZ ;  /* 0x0000000202027224 */ /* 0x000fc800078e02ff */
[----:B------:R-:W-:-:S05]  /*0280*/  IMAD R2, R7, R7, R2 ;  /* 0x0000000707027224 */ /* 0x000fca00078e0202 */
[----:B------:R-:W-:-:S13]  /*0290*/  ISETP.GT.U32.AND P0, PT, R2, UR4, PT ;  /* 0x0000000402007c0c */ /* 0x000fda000bf04070 */
[----:B------:R-:W-:Y:S05]  /*02a0*/  @P0 EXIT ;  /* 0x000000000000094d */ /* 0x000fea0003800000 */
[----:B------:R-:W0:Y:S01]  /*02b0*/  LDC.64 R2, c[0x0][0x380] ;  /* 0x0000e000ff027b82 */ /* 0x000e220000000a00 */
[----:B------:R-:W1:Y:S01]  /*02c0*/  LDCU.64 UR4, c[0x0][0x358] ;  /* 0x00006b00ff0477ac */ /* 0x000e620008000a00 */
[----:B0-----:R-:W-:-:S05]  /*02d0*/  IMAD.WIDE R2, R5, 0x4, R2 ;  /* 0x0000000405027825 */ /* 0x001fca00078e0202 */
[----:B-1----:R-:W2:Y:S02]  /*02e0*/  LDG.E R0, desc[UR4][R2.64] ;  /* 0x0000000402007981 */ /* 0x002ea4000c1e1900 */
[----:B--2---:R-:W-:-:S13]  /*02f0*/  ISETP.NE.AND P0, PT, R0, 0x2, PT ;  /* 0x000000020000780c */ /* 0x004fda0003f05270 */
[----:B------:R-:W-:Y:S05]  /*0300*/  @!P0 EXIT ;  /* 0x000000000000894d */ /* 0x000fea0003800000 */
[----:B------:R-:W0:Y:S02]  /*0310*/  LDC R5, c[0x0][0x39c] ;  /* 0x0000e700ff057b82 */ /* 0x000e240000000800 */
[----:B0-----:R-:W-:-:S13]  /*0320*/  ISETP.NE.AND P0, PT, R5, 0x1, PT ;  /* 0x000000010500780c */ /* 0x001fda0003f05270 */
[----:B------:R-:W-:Y:S05]  /*0330*/  @P0 BRA `(.L_x_1) ;  /* 0x0000000000140947 */ /* 0x000fea0003800000 */
[----:B------:R-:W-:-:S13]  /*0340*/  ISETP.NE.AND P0, PT, R0, RZ, PT ;  /* 0x000000ff0000720c */ /* 0x000fda0003f05270 */
[----:B------:R-:W-:Y:S05]  /*0350*/  @P0 EXIT ;  /* 0x000000000000094d */ /* 0x000fea0003800000 */
[----:B------:R-:W-:-:S05]  /*0360*/  IMAD.MOV.U32 R5, RZ, RZ, 0x1 ;  /* 0x00000001ff057424 */ /* 0x000fca00078e00ff */
[----:B------:R-:W-:Y:S01]  /*0370*/  STG.E desc[UR4][R2.64], R5 ;  /* 0x0000000502007986 */ /* 0x000fe2000c101904 */
[----:B------:R-:W-:Y:S05]  /*0380*/  EXIT ;  /* 0x000000000000794d */ /* 0x000fea0003800000 */
.L_x_1:
[----:B------:R-:W-:Y:S01]  /*0390*/  STG.E desc[UR4][R2.64], R5 ;  /* 0x0000000502007986 */ /* 0x000fe2000c101904 */
[----:B------:R-:W-:Y:S05]  /*03a0*/  EXIT ;  /* 0x000000000000794d */ /* 0x000fea0003800000 */
.L_x_2:
        /* <DEDUP_REMOVED lines=13> */
.L_x_28:


//--------------------- .text.renderGridKernel    --------------------------
	.section	.text.renderGridKernel,"ax",@progbits
	.align	128
        .global         renderGridKernel
        .type           renderGridKernel,@function
        .size           renderGridKernel,(.L_x_29 - renderGridKernel)
        .other          renderGridKernel,@"STO_CUDA_ENTRY STV_DEFAULT"
renderGridKernel:
.text.renderGridKernel:
[----:B------:R-:W-:Y:S01]  /*0000*/  LDC R1, c[0x0][0x37c] ;  /* 0x0000df00ff017b82 */ /* 0x000fe20000000800 */
[----:B------:R-:W0:Y:S07]  /*0010*/  S2R R0, SR_TID.X ;  /* 0x0000000000007919 */ /* 0x000e2e0000002100 */
[----:B------:R-:W0:Y:S01]  /*0020*/  S2UR UR6, SR_CTAID.X ;  /* 0x00000000000679c3 */ /* 0x000e220000002500 */
[----:B------:R-:W1:Y:S07]  /*0030*/  LDCU.64 UR4, c[0x0][0x390] ;  /* 0x00007200ff0477ac */ /* 0x000e6e0008000a00 */
[----:B------:R-:W0:Y:S01]  /*0040*/  LDC R5, c[0x0][0x360] ;  /* 0x0000d800ff057b82 */ /* 0x000e220000000800 */
[----:B-1----:R-:W-:Y:S01]  /*0050*/  UIMAD UR4, UR5, UR4, URZ ;  /* 0x00000004050472a4 */ /* 0x002fe2000f8e02ff */
[----:B0-----:R-:W-:-:S05]  /*0060*/  IMAD R5, R5, UR6, R0 ;  /* 0x0000000605057c24 */ /* 0x001fca000f8e0200 */
[----:B------:R-:W-:-:S13]  /*0070*/  ISETP.GE.AND P0, PT, R5, UR4, PT ;  /* 0x0000000405007c0c */ /* 0x000fda000bf06270 */
[----:B------:R-:W-:Y:S05]  /*0080*/  @P0 EXIT ;  /* 0x000000000000094d */ /* 0x000fea0003800000 */
[----:B------:R-:W0:Y:S01]  /*0090*/  LDC.64 R2, c[0x0][0x380] ;  /* 0x0000e000ff027b82 */ /* 0x000e220000000a00 */
[----:B------:R-:W1:Y:S01]  /*00a0*/  LDCU.64 UR4, c[0x0][0x358] ;  /* 0x00006b00ff0477ac */ /* 0x000e620008000a00 */
[----:B0-----:R-:W-:-:S06]  /*00b0*/  IMAD.WIDE R2, R5, 0x4, R2 ;  /* 0x0000000405027825 */ /* 0x001fcc00078e0202 */
[----:B-1----:R-:W2:Y:S01]  /*00c0*/  LDG.E R2, desc[UR4][R2.64] ;  /* 0x0000000402027981 */ /* 0x002ea2000c1e1900 */
[----:B------:R-:W-:Y:S01]  /*00d0*/  BSSY.RECONVERGENT B0, `(.L_x_3) ;  /* 0x0000010000007945 */ /* 0x000fe20003800200 */
[----:B------:R-:W-:Y:S02]  /*00e0*/  IMAD.MOV.U32 R0, RZ, RZ, 0xdc ;  /* 0x000000dcff007424 */ /* 0x000fe400078e00ff */
[----:B------:R-:W-:Y:S02]  /*00f0*/  IMAD.MOV.U32 R4, RZ, RZ, 0x32 ;  /* 0x00000032ff047424 */ /* 0x000fe400078e00ff */
[----:B------:R-:W-:Y:S01]  /*0100*/  IMAD.MOV.U32 R6, RZ, RZ, 0x14 ;  /* 0x00000014ff067424 */ /* 0x000fe200078e00ff */
[----:B--2---:R-:W-:-:S13]  /*0110*/  ISETP.NE.AND P0, PT, R2, 0x1, PT ;  /* 0x000000010200780c */ /* 0x004fda0003f05270 */
[----:B------:R-:W-:Y:S05]  /*0120*/  @!P0 BRA `(.L_x_4) ;  /* 0x0000000000288947 */ /* 0x000fea0003800000 */
[----:B------:R-:W-:Y:S01]  /*0130*/  ISETP.NE.AND P0, PT, R2, 0x2, PT ;  /* 0x000000020200780c */ /* 0x000fe20003f05270 */
[----:B------:R-:W-:Y:S02]  /*0140*/  HFMA2 R6, -RZ, RZ, 0, 5.9604644775390625e-06 ;  /* 0x00000064ff067431 */ /* 0x000fe400000001ff */
[----:B------:R-:W-:Y:S01]  /*0150*/  IMAD.MOV.U32 R4, RZ, RZ, 0x64 ;  /* 0x00000064ff047424 */ /* 0x000fe200078e00ff */
[----:B------:R-:W-:Y:S01]  /*0160*/  MOV R2, 0xa ;  /* 0x0000000a00027802 */ /* 0x000fe20000000f00 */
[----:B------:R-:W-:Y:S02]  /*0170*/  IMAD.MOV.U32 R0, RZ, RZ, 0x64 ;  /* 0x00000064ff007424 */ /* 0x000fe400078e00ff */
[----:B------:R-:W-:Y:S02]  /*0180*/  IMAD.MOV.U32 R3, RZ, RZ, 0xa ;  /* 0x0000000aff037424 */ /* 0x000fe400078e00ff */
[----:B------:R-:W-:-:S04]  /*0190*/  IMAD.MOV.U32 R7, RZ, RZ, 0xa ;  /* 0x0000000aff077424 */ /* 0x000fc800078e00ff */
[----:B------:R-:W-:Y:S02]  /*01a0*/  @P0 PRMT R6, R2, 0x7610, R6 ;  /* 0x0000761002060816 */ /* 0x000fe40000000006 */
[----:B------:R-:W-:Y:S02]  /*01b0*/  @P0 PRMT R4, R3, 0x7610, R4 ;  /* 0x0000761003040816 */ /* 0x000fe40000000004 */
[----:B------:R-:W-:-:S07]  /*01c0*/  @P0 PRMT R0, R7, 0x7610, R0 ;  /* 0x0000761007000816 */ /* 0x000fce0000000000 */
.L_x_4:
[----:B------:R-:W-:Y:S05]  /*01d0*/  BSYNC.RECONVERGENT B0 ;  /* 0x0000000000007941 */ /* 0x000fea0003800200 */
.L_x_3:
[----:B------:R-:W0:Y:S01]  /*01e0*/  LDCU.64 UR6, c[0x0][0x388] ;  /* 0x00007100ff0677ac */ /* 0x000e220008000a00 */
[----:B------:R-:W-:Y:S01]  /*01f0*/  SHF.L.U32 R5, R5, 0x2, RZ ;  /* 0x0000000205057819 */ /* 0x000fe200000006ff */
[----:B------:R-:W-:-:S03]  /*0200*/  IMAD.MOV.U32 R7, RZ, RZ, 0xff ;  /* 0x000000ffff077424 */ /* 0x000fc600078e00ff */
[----:B0-----:R-:W-:-:S04]  /*0210*/  IADD3 R2, P0, PT, R5, UR6, RZ ;  /* 0x0000000605027c10 */ /* 0x001fc8000ff1e0ff */
[----:B------:R-:W-:Y:S02]  /*0220*/  LEA.HI.X.SX32 R3, R5, UR7, 0x1, P0 ;  /* 0x0000000705037c11 */ /* 0x000fe400080f0eff */
[----:B------:R-:W-:-:S03]  /*0230*/  PRMT R5, R7, 0x7610, R5 ;  /* 0x0000761007057816 */ /* 0x000fc60000000005 */
[----:B------:R-:W-:Y:S04]  /*0240*/  STG.E.U8 desc[UR4][R2.64], R6 ;  /* 0x0000000602007986 */ /* 0x000fe8000c101104 */
[----:B------:R-:W-:Y:S04]  /*0250*/  STG.E.U8 desc[UR4][R2.64+0x1], R4 ;  /* 0x0000010402007986 */ /* 0x000fe8000c101104 */
[----:B------:R-:W-:Y:S04]  /*0260*/  STG.E.U8 desc[UR4][R2.64+0x2], R0 ;  /* 0x0000020002007986 */ /* 0x000fe8000c101104 */
[----:B------:R-:W-:Y:S01]  /*0270*/  STG.E.U8 desc[UR4][R2.64+0x3], R5 ;  /* 0x0000030502007986 */ /* 0x000fe2000c101104 */
[----:B------:R-:W-:Y:S05]  /*0280*/  EXIT ;  /* 0x000000000000794d */ /* 0x000fea0003800000 */
.L_x_5:
        /* <DEDUP_REMOVED lines=15> */
.L_x_29:


//--------------------- .text.updateSettleKernel  --------------------------
	.section	.text.updateSettleKernel,"ax",@progbits
	.align	128
        .global         updateSettleKernel
        .type           updateSettleKernel,@function
        .size           updateSettleKernel,(.L_x_30 - updateSettleKernel)
        .other          updateSettleKernel,@"STO_CUDA_ENTRY STV_DEFAULT"
updateSettleKernel:
.text.updateSettleKernel:
        /* <DEDUP_REMOVED lines=9> */
[----:B------:R-:W0:Y:S01]  /*0090*/  LDC.64 R4, c[0x0][0x380] ;  /* 0x0000e000ff047b82 */ /* 0x000e220000000a00 */
[----:B------:R-:W1:Y:S01]  /*00a0*/  LDCU.64 UR4, c[0x0][0x358] ;  /* 0x00006b00ff0477ac */ /* 0x000e620008000a00 */
[----:B0-----:R-:W-:-:S05]  /*00b0*/  IMAD.WIDE R4, R7, 0x4, R4 ;  /* 0x0000000407047825 */ /* 0x001fca00078e0204 */
[----:B-1----:R-:W2:Y:S02]  /*00c0*/  LDG.E R0, desc[UR4][R4.64] ;  /* 0x0000000404007981 */ /* 0x002ea4000c1e1900 */
[----:B--2---:R-:W-:-:S13]  /*00d0*/  ISETP.NE.AND P0, PT, R0, 0x1, PT ;  /* 0x000000010000780c */ /* 0x004fda0003f05270 */
[----:B------:R-:W-:Y:S05]  /*00e0*/  @P0 EXIT ;  /* 0x000000000000094d */ /* 0x000fea0003800000 */
[----:B------:R-:W-:-:S04]  /*00f0*/  IABS R11, R2 ;  /* 0x00000002000b7213 */ /* 0x000fc80000000000 */
[----:B------:R-:W0:Y:S08]  /*0100*/  I2F.RP R0, R11 ;  /* 0x0000000b00007306 */ /* 0x000e300000209400 */
[----:B0-----:R-:W0:Y:S02]  /*0110*/  MUFU.RCP R0, R0 ;  /* 0x0000000000007308 */ /* 0x001e240000001000 */
[----:B0-----:R-:W-:-:S06]  /*0120*/  VIADD R8, R0, 0xffffffe ;  /* 0x0ffffffe00087836 */ /* 0x001fcc0000000000 */
[----:B------:R0:W1:Y:S02]  /*0130*/  F2I.FTZ.U32.TRUNC.NTZ R9, R8 ;  /* 0x0000000800097305 */ /* 0x000064000021f000 */
[----:B0-----:R-:W-:Y:S02]  /*0140*/  IMAD.MOV.U32 R8, RZ, RZ, RZ ;  /* 0x000000ffff087224 */ /* 0x001fe400078e00ff */
[----:B-1----:R-:W-:-:S04]  /*0150*/  IMAD.MOV R6, RZ, RZ, -R9 ;  /* 0x000000ffff067224 */ /* 0x002fc800078e0a09 */
[----:B------:R-:W-:Y:S01]  /*0160*/  IMAD R13, R6, R11, RZ ;  /* 0x0000000b060d7224 */ /* 0x000fe200078e02ff */
[----:B------:R-:W-:-:S03]  /*0170*/  IABS R6, R7 ;  /* 0x0000000700067213 */ /* 0x000fc60000000000 */
[----:B------:R-:W-:-:S06]  /*0180*/  IMAD.HI.U32 R9, R9, R13, R8 ;  /* 0x0000000d09097227 */ /* 0x000fcc00078e0008 */
[----:B------:R-:W-:-:S04]  /*0190*/  IMAD.HI.U32 R9, R9, R6, RZ ;  /* 0x0000000609097227 */ /* 0x000fc800078e00ff */
[----:B------:R-:W-:-:S04]  /*01a0*/  IMAD.MOV R0, RZ, RZ, -R9 ;  /* 0x000000ffff007224 */ /* 0x000fc800078e0a09 */
[----:B------:R-:W-:-:S05]  /*01b0*/  IMAD R0, R11, R0, R6 ;  /* 0x000000000b007224 */ /* 0x000fca00078e0206 */
[----:B------:R-:W-:-:S13]  /*01c0*/  ISETP.GT.U32.AND P2, PT, R11, R0, PT ;  /* 0x000000000b00720c */ /* 0x000fda0003f44070 */
[----:B------:R-:W-:Y:S02]  /*01d0*/  @!P2 IMAD.IADD R0, R0, 0x1, -R11 ;  /* 0x000000010000a824 */ /* 0x000fe400078e0a0b */
[----:B------:R-:W-:Y:S01]  /*01e0*/  @!P2 VIADD R9, R9, 0x1 ;  /* 0x000000010909a836 */ /* 0x000fe20000000000 */
[----:B------:R-:W-:Y:S02]  /*01f0*/  ISETP.NE.AND P2, PT, R2, RZ, PT ;  /* 0x000000ff0200720c */ /* 0x000fe40003f45270 */
[----:B------:R-:W-:Y:S02]  /*0200*/  ISETP.GE.U32.AND P0, PT, R0, R11, PT ;  /* 0x0000000b0000720c */ /* 0x000fe40003f06070 */
[----:B------:R-:W-:-:S04]  /*0210*/  LOP3.LUT R0, R7, R2, RZ, 0x3c, !PT ;  /* 0x0000000207007212 */ /* 0x000fc800078e3cff */
[----:B------:R-:W-:Y:S01]  /*0220*/  ISETP.GE.AND P1, PT, R0, RZ, PT ;  /* 0x000000ff0000720c */ /* 0x000fe20003f26270 */
[----:B------:R-:W-:-:S06]  /*0230*/  VIADD R0, R3, 0xffffffff ;  /* 0xffffffff03007836 */ /* 0x000fcc0000000000 */
[----:B------:R-:W-:-:S04]  /*0240*/  @P0 VIADD R9, R9, 0x1 ;  /* 0x0000000109090836 */ /* 0x000fc80000000000 */
[----:B------:R-:W-:-:S04]  /*0250*/  IMAD.MOV.U32 R13, RZ, RZ, R9 ;  /* 0x000000ffff0d7224 */ /* 0x000fc800078e0009 */
[----:B------:R-:W-:Y:S01]  /*0260*/  @!P1 IMAD.MOV R13, RZ, RZ, -R13 ;  /* 0x000000ffff0d9224 */ /* 0x000fe200078e0a0d */
[----:B------:R-:W-:-:S04]  /*0270*/  @!P2 LOP3.LUT R13, RZ, R2, RZ, 0x33, !PT ;  /* 0x00000002ff0da212 */ /* 0x000fc800078e33ff */
[----:B------:R-:W-:-:S13]  /*0280*/  ISETP.GE.AND P0, PT, R13, R0, PT ;  /* 0x000000000d00720c */ /* 0x000fda0003f06270 */
[----:B------:R-:W-:Y:S05]  /*0290*/  @P0 EXIT ;  /* 0x000000000000094d */ /* 0x000fea0003800000 */
[----:B------:R-:W-:Y:S02]  /*02a0*/  VIADD R0, R13, 0x2 ;  /* 0x000000020d007836 */ /* 0x000fe40000000000 */
[----:B------:R-:W-:-:S03]  /*02b0*/  IMAD.WIDE R8, R2, 0x4, R4 ;  /* 0x0000000402087825 */ /* 0x000fc600078e0204 */
[----:B------:R-:W-:Y:S02]  /*02c0*/  ISETP.GE.AND P0, PT, R0, R3, PT ;  /* 0x000000030000720c */ /* 0x000fe40003f06270 */
[----:B------:R-:W2:Y:S11]  /*02d0*/  LDG.E R0, desc[UR4][R8.64] ;  /* 0x0000000408007981 */ /* 0x000eb6000c1e1900 */
[----:B------:R-:W-:-:S06]  /*02e0*/  @!P0 IMAD.WIDE R10, R2, 0x4, R8 ;  /* 0x00000004020a8825 */ /* 0x000fcc00078e0208 */
[----:B------:R-:W3:Y:S01]  /*02f0*/  @!P0 LDG.E R10, desc[UR4][R10.64] ;  /* 0x000000040a0a8981 */ /* 0x000ee2000c1e1900 */
[----:B------:R-:W-:Y:S01]  /*0300*/  BSSY.RECONVERGENT B0, `(.L_x_6) ;  /* 0x0000007000007945 */ /* 0x000fe20003800200 */
[----:B--2---:R-:W-:Y:S02]  /*0310*/  ISETP.NE.AND P1, PT, R0, 0x2, PT ;  /* 0x000000020000780c */ /* 0x004fe40003f25270 */
[----:B---3--:R-:W-:-:S11]  /*0320*/  ISETP.EQ.AND P0, PT, R10, RZ, !P0 ;  /* 0x000000ff0a00720c */ /* 0x008fd60004702270 */
[----:B------:R-:W-:Y:S05]  /*0330*/  @!P1 BRA `(.L_x_7) ;  /* 0x00000000000c9947 */ /* 0x000fea0003800000 */
[----:B------:R-:W-:-:S13]  /*0340*/  ISETP.NE.AND P1, PT, R0, 0x1, PT ;  /* 0x000000010000780c */ /* 0x000fda0003f25270 */
[----:B------:R-:W-:Y:S05]  /*0350*/  @P1 EXIT ;  /* 0x000000000000194d */ /* 0x000fea0003800000 */
[----:B------:R-:W-:Y:S05]  /*0360*/  @P0 EXIT ;  /* 0x000000000000094d */ /* 0x000fea0003800000 */
.L_x_7:
[----:B------:R-:W-:Y:S05]  /*0370*/  BSYNC.RECONVERGENT B0 ;  /* 0x0000000000007941 */ /* 0x000fea0003800200 */
.L_x_6:
[----:B------:R-:W0:Y:S01]  /*0380*/  LDCU UR6, c[0x0][0x390] ;  /* 0x00007200ff0677ac */ /* 0x000e220008000800 */
[----:B------:R-:W-:Y:S01]  /*0390*/  IMAD.MOV R0, RZ, RZ, -R13 ;  /* 0x000000ffff007224 */ /* 0x000fe200078e0a0d */
[----:B------:R-:W-:Y:S03]  /*03a0*/  BSSY.RECONVERGENT B0, `(.L_x_8) ;  /* 0x000002b000007945 */ /* 0x000fe60003800200 */
[C---:B------:R-:W-:Y:S02]  /*03b0*/  IMAD R7, R2.reuse, R0, R7 ;  /* 0x0000000002077224 */ /* 0x040fe400078e0207 */
[----:B------:R-:W-:-:S03]  /*03c0*/  VIADD R2, R2, 0xffffffff ;  /* 0xffffffff02027836 */ /* 0x000fc60000000000 */
[----:B0-----:R-:W-:-:S04]  /*03d0*/  LOP3.LUT R0, R13, UR6, R7, 0x96, !PT ;  /* 0x000000060d007c12 */ /* 0x001fc8000f8e9607 */
[----:B------:R-:W-:-:S13]  /*03e0*/  LOP3.LUT P0, R3, R0, 0x1, RZ, 0xc0, !PT ;  /* 0x0000000100037812 */ /* 0x000fda000780c0ff */
[----:B------:R-:W-:Y:S05]  /*03f0*/  @!P0 BRA `(.L_x_9) ;  /* 0x00000000004c8947 */ /* 0x000fea0003800000 */
[----:B------:R-:W-:Y:S01]  /*0400*/  ISETP.GE.AND P0, PT, R7, 0x1, PT ;  /* 0x000000010700780c */ /* 0x000fe20003f06270 */
[----:B------:R-:W-:-:S12]  /*0410*/  BSSY.RECONVERGENT B1, `(.L_x_10) ;  /* 0x0000008000017945 */ /* 0x000fd80003800200 */
[----:B------:R-:W-:Y:S05]  /*0420*/  @!P0 BRA `(.L_x_11) ;  /* 0x0000000000188947 */ /* 0x000fea0003800000 */
[----:B------:R-:W-:Y:S02]  /*0430*/  IMAD.MOV.U32 R11, RZ, RZ, 0x1 ;  /* 0x00000001ff0b7424 */ /* 0x000fe400078e00ff */
[----:B------:R-:W-:-:S05]  /*0440*/  IMAD.MOV.U32 R10, RZ, RZ, RZ ;  /* 0x000000ffff0a7224 */ /* 0x000fca00078e00ff */
[----:B------:R-:W2:Y:S02]  /*0450*/  ATOMG.E.CAS.STRONG.GPU PT, R0, [R8+-0x4], R10, R11 ;  /* 0xfffffc0a080073a9 */ /* 0x000ea400001ee10b */
[----:B--2---:R-:W-:-:S13]  /*0460*/  ISETP.NE.AND P1, PT, R0, RZ, PT ;  /* 0x000000ff0000720c */ /* 0x004fda0003f25270 */
[----:B------:R0:W-:Y:S01]  /*0470*/  @!P1 STG.E desc[UR4][R4.64], RZ ;  /* 0x000000ff04009986 */ /* 0x0001e2000c101904 */
[----:B------:R-:W-:Y:S05]  /*0480*/  @!P1 EXIT ;  /* 0x000000000000994d */ /* 0x000fea0003800000 */
.L_x_11:
[----:B------:R-:W-:Y:S05]  /*0490*/  BSYNC.RECONVERGENT B1 ;  /* 0x0000000000017941 */ /* 0x000fea0003800200 */
.L_x_10:
[----:B------:R-:W-:-:S13]  /*04a0*/  ISETP.GE.AND P2, PT, R7, R2, PT ;  /* 0x000000020700720c */ /* 0x000fda0003f46270 */
[----:B------:R-:W-:Y:S05]  /*04b0*/  @P2 BRA `(.L_x_12) ;  /* 0x0000000000642947 */ /* 0x000fea0003800000 */
[----:B------:R-:W-:Y:S02]  /*04c0*/  IMAD.MOV.U32 R7, RZ, RZ, 0x1 ;  /* 0x00000001ff077424 */ /* 0x000fe400078e00ff */
[----:B------:R-:W-:-:S05]  /*04d0*/  IMAD.MOV.U32 R6, RZ, RZ, RZ ;  /* 0x000000ffff067224 */ /* 0x000fca00078e00ff */
[----:B------:R-:W2:Y:S02]  /*04e0*/  ATOMG.E.CAS.STRONG.GPU PT, R8, [R8+0x4], R6, R7 ;  /* 0x00000406080873a9 */ /* 0x000ea400001ee107 */
[----:B--2---:R-:W-:-:S13]  /*04f0*/  ISETP.NE.AND P1, PT, R8, RZ, PT ;  /* 0x000000ff0800720c */ /* 0x004fda0003f25270 */
[----:B------:R-:W-:Y:S05]  /*0500*/  @P1 BRA `(.L_x_12) ;  /* 0x0000000000501947 */ /* 0x000fea0003800000 */
[----:B------:R-:W-:Y:S01]  /*0510*/  STG.E desc[UR4][R4.64], RZ ;  /* 0x000000ff04007986 */ /* 0x000fe2000c101904 */
[----:B------:R-:W-:Y:S05]  /*0520*/  EXIT ;  /* 0x000000000000794d */ /* 0x000fea0003800000 */
.L_x_9:
[----:B------:R-:W-:Y:S01]  /*0530*/  ISETP.GE.AND P2, PT, R7, R2, PT ;  /* 0x000000020700720c */ /* 0x000fe20003f46270 */
[----:B------:R-:W-:-:S12]  /*0540*/  BSSY.RECONVERGENT B1, `(.L_x_13) ;  /* 0x0000008000017945 */ /* 0x000fd80003800200 */
[----:B------:R-:W-:Y:S05]  /*0550*/  @P2 BRA `(.L_x_14) ;  /* 0x0000000000182947 */ /* 0x000fea0003800000 */
[----:B------:R-:W-:Y:S02]  /*0560*/  IMAD.MOV.U32 R11, RZ, RZ, 0x1 ;  /* 0x00000001ff0b7424 */ /* 0x000fe400078e00ff */
[----:B------:R-:W-:-:S05]  /*0570*/  IMAD.MOV.U32 R10, RZ, RZ, RZ ;  /* 0x000000ffff0a7224 */ /* 0x000fca00078e00ff */
[----:B------:R-:W2:Y:S02]  /*0580*/  ATOMG.E.CAS.STRONG.GPU PT, R0, [R8+0x4], R10, R11 ;  /* 0x0000040a080073a9 */ /* 0x000ea400001ee10b */
[----:B--2---:R-:W-:-:S13]  /*0590*/  ISETP.NE.AND P0, PT, R0, RZ, PT ;  /* 0x000000ff0000720c */ /* 0x004fda0003f05270 */
[----:B------:R0:W-:Y:S01]  /*05a0*/  @!P0 STG.E desc[UR4][R4.64], RZ ;  /* 0x000000ff04008986 */ /* 0x0001e2000c101904 */
[----:B------:R-:W-:Y:S05]  /*05b0*/  @!P0 EXIT ;  /* 0x000000000000894d */ /* 0x000fea0003800000 */
.L_x_14:
[----:B------:R-:W-:Y:S05]  /*05c0*/  BSYNC.RECONVERGENT B1 ;  /* 0x0000000000017941 */ /* 0x000fea0003800200 */
.L_x_13:
[----:B------:R-:W-:-:S13]  /*05d0*/  ISETP.GE.AND P0, PT, R7, 0x1, PT ;  /* 0x000000010700780c */ /* 0x000fda0003f06270 */
[----:B------:R-:W-:Y:S05]  /*05e0*/  @!P0 BRA `(.L_x_12) ;  /* 0x0000000000188947 */ /* 0x000fea0003800000 */
[----:B------:R-:W-:Y:S02]  /*05f0*/  IMAD.MOV.U32 R7, RZ, RZ, 0x1 ;  /* 0x00000001ff077424 */ /* 0x000fe400078e00ff */
[----:B------:R-:W-:-:S05]  /*0600*/  IMAD.MOV.U32 R6, RZ, RZ, RZ ;  /* 0x000000ffff067224 */ /* 0x000fca00078e00ff */
[----:B------:R-:W2:Y:S02]  /*0610*/  ATOMG.E.CAS.STRONG.GPU PT, R8, [R8+-0x4], R6, R7 ;  /* 0xfffffc06080873a9 */ /* 0x000ea400001ee107 */
[----:B--2---:R-:W-:-:S13]  /*0620*/  ISETP.NE.AND P1, PT, R8, RZ, PT ;  /* 0x000000ff0800720c */ /* 0x004fda0003f25270 */
[----:B------:R1:W-:Y:S01]  /*0630*/  @!P1 STG.E desc[UR4][R4.64], RZ ;  /* 0x000000ff04009986 */ /* 0x0003e2000c101904 */
[----:B------:R-:W-:Y:S05]  /*0640*/  @!P1 EXIT ;  /* 0x000000000000994d */ /* 0x000fea0003800000 */
.L_x_12:
[----:B------:R-:W-:Y:S05]  /*0650*/  BSYNC.RECONVERGENT B0 ;  /* 0x0000000000007941 */ /* 0x000fea0003800200 */
.L_x_8:
[----:B------:R-:W-:Y:S01]  /*0660*/  BSSY.RECONVERGENT B0, `(.L_x_15) ;  /* 0x0000005000007945 */ /* 0x000fe20003800200 */
[----:B------:R-:W-:-:S03]  /*0670*/  PLOP3.LUT P1, PT, PT, PT, PT, 0x8, 0x80 ;  /* 0x000000000080781c */ /* 0x000fc60003f2e170 */
[----:B------:R-:W-:Y:S10]  /*0680*/  @!P0 BRA `(.L_x_16) ;  /* 0x0000000000088947 */ /* 0x000ff40003800000 */
[----:B------:R-:W2:Y:S02]  /*0690*/  LDG.E R0, desc[UR4][R4.64+-0x4] ;  /* 0xfffffc0404007981 */ /* 0x000ea4000c1e1900 */
[----:B--2---:R-:W-:-:S13]  /*06a0*/  ISETP.EQ.AND P1, PT, R0, RZ, PT ;  /* 0x000000ff0000720c */ /* 0x004fda0003f22270 */
.L_x_16:
[----:B------:R-:W-:Y:S05]  /*06b0*/  BSYNC.RECONVERGENT B0 ;  /* 0x0000000000007941 */ /* 0x000fea0003800200 */
.L_x_15:
[----:B------:R-:W-:Y:S04]  /*06c0*/  BSSY.RECONVERGENT B0, `(.L_x_17) ;  /* 0x0000027000007945 */ /* 0x000fe80003800200 */
[----:B------:R-:W-:Y:S05]  /*06d0*/  @P2 BRA `(.L_x_18) ;  /* 0x0000000000482947 */ /* 0x000fea0003800000 */
[----:B------:R2:W5:Y:S01]  /*06e0*/  LDG.E R0, desc[UR4][R4.64+0x4] ;  /* 0x0000040404007981 */ /* 0x000562000c1e1900 */
[----:B------:R-:W-:-:S13]  /*06f0*/  ISETP.NE.AND P0, PT, R3, RZ, PT ;  /* 0x000000ff0300720c */ /* 0x000fda0003f05270 */
[----:B--2---:R-:W-:Y:S05]  /*0700*/  @!P0 BRA `(.L_x_19) ;  /* 0x0000000000148947 */ /* 0x004fea0003800000 */
[----:B-----5:R-:W-:Y:S01]  /*0710*/  ISETP.EQ.AND P0, PT, R0, RZ, PT ;  /* 0x000000ff0000720c */ /* 0x020fe20003f02270 */
[----:B------:R-:W-:-:S12]  /*0720*/  @P1 BRA `(.L_x_20) ;  /* 0x0000000000441947 */ /* 0x000fd80003800000 */
[----:B------:R-:W-:-:S13]  /*0730*/  ISETP.NE.AND P0, PT, R0, RZ, PT ;  /* 0x000000ff0000720c */ /* 0x000fda0003f05270 */
[----:B------:R-:W-:Y:S05]  /*0740*/  @P0 EXIT ;  /* 0x000000000000094d */ /* 0x000fea0003800000 */
[----:B------:R-:W-:Y:S05]  /*0750*/  BRA `(.L_x_21) ;  /* 0x0000000000547947 */ /* 0x000fea0003800000 */
.L_x_19:
[----:B-----5:R-:W-:-:S13]  /*0760*/  ISETP.NE.AND P0, PT, R0, RZ, PT ;  /* 0x000000ff0000720c */ /* 0x020fda0003f05270 */
[----:B------:R-:W-:Y:S05]  /*0770*/  @P0 BRA `(.L_x_22) ;  /* 0x0000000000680947 */ /* 0x000fea0003800000 */
[----:B------:R-:W-:Y:S02]  /*0780*/  IMAD.MOV.U32 R3, RZ, RZ, 0x1 ;  /* 0x00000001ff037424 */ /* 0x000fe400078e00ff */
[----:B------:R-:W-:-:S05]  /*0790*/  IMAD.MOV.U32 R2, RZ, RZ, RZ ;  /* 0x000000ffff027224 */ /* 0x000fca00078e00ff */
[----:B------:R-:W2:Y:S02]  /*07a0*/  ATOMG.E.CAS.STRONG.GPU PT, R0, [R4+0x4], R2, R3 ;  /* 0x00000402040073a9 */ /* 0x000ea400001ee103 */
[----:B--2---:R-:W-:-:S13]  /*07b0*/  ISETP.NE.AND P0, PT, R0, RZ, PT ;  /* 0x000000ff0000720c */ /* 0x004fda0003f05270 */
[----:B------:R2:W-:Y:S01]  /*07c0*/  @!P0 STG.E desc[UR4][R4.64], RZ ;  /* 0x000000ff04008986 */ /* 0x0005e2000c101904 */
[----:B------:R-:W-:-:S13]  /*07d0*/  ISETP.NE.AND P0, PT, R0, RZ, PT ;  /* 0x000000ff0000720c */ /* 0x000fda0003f05270 */
[----:B--2---:R-:W-:Y:S05]  /*07e0*/  @P1 BRA P0, `(.L_x_23) ;  /* 0x0000000000501947 */ /* 0x004fea0000000000 */
[----:B------:R-:W-:Y:S05]  /*07f0*/  EXIT ;  /* 0x000000000000794d */ /* 0x000fea0003800000 */
.L_x_18:
[----:B------:R-:W-:-:S13]  /*0800*/  ISETP.NE.AND P0, PT, R3, RZ, PT ;  /* 0x000000ff0300720c */ /* 0x000fda0003f05270 */
[----:B------:R-:W-:Y:S05]  /*0810*/  @!P0 BRA `(.L_x_22) ;  /* 0x0000000000408947 */ /* 0x000fea0003800000 */
[----:B------:R-:W-:Y:S05]  /*0820*/  @!P1 EXIT ;  /* 0x000000000000994d */ /* 0x000fea0003800000 */
[----:B------:R-:W-:-:S13]  /*0830*/  PLOP3.LUT P0, PT, PT, PT, PT, 0x8, 0x80 ;  /* 0x000000000080781c */ /* 0x000fda0003f0e170 */
.L_x_20:
[----:B------:R-:W-:Y:S02]  /*0840*/  IMAD.MOV.U32 R3, RZ, RZ, 0x1 ;  /* 0x00000001ff037424 */ /* 0x000fe400078e00ff */
[----:B------:R-:W-:-:S05]  /*0850*/  IMAD.MOV.U32 R2, RZ, RZ, RZ ;  /* 0x000000ffff027224 */ /* 0x000fca00078e00ff */
[----:B------:R-:W2:Y:S02]  /*0860*/  ATOMG.E.CAS.STRONG.GPU PT, R0, [R4+-0x4], R2, R3 ;  /* 0xfffffc02040073a9 */ /* 0x000ea400001ee103 */
[C---:B--2---:R-:W-:Y:S02]  /*0870*/  ISETP.NE.AND P1, PT, R0.reuse, RZ, PT ;  /* 0x000000ff0000720c */ /* 0x044fe40003f25270 */
[----:B------:R-:W-:-:S11]  /*0880*/  ISETP.NE.AND P0, PT, R0, RZ, P0 ;  /* 0x000000ff0000720c */ /* 0x000fd60000705270 */
[----:B------:R2:W-:Y:S02]  /*0890*/  @!P1 STG.E desc[UR4][R4.64], RZ ;  /* 0x000000ff04009986 */ /* 0x0005e4000c101904 */
[----:B------:R-:W-:Y:S05]  /*08a0*/  @!P0 EXIT ;  /* 0x000000000000894d */ /* 0x000fea0003800000 */
.L_x_21:
[----:B------:R-:W-:Y:S02]  /*08b0*/  IMAD.MOV.U32 R3, RZ, RZ, 0x1 ;  /* 0x00000001ff037424 */ /* 0x000fe400078e00ff */
[----:B------:R-:W-:-:S05]  /*08c0*/  IMAD.MOV.U32 R2, RZ, RZ, RZ ;  /* 0x000000ffff027224 */ /* 0x000fca00078e00ff */
[----:B------:R-:W3:Y:S02]  /*08d0*/  ATOMG.E.CAS.STRONG.GPU PT, R0, [R4+0x4], R2, R3 ;  /* 0x00000402040073a9 */ /* 0x000ee400001ee103 */
[----:B---3--:R-:W-:-:S13]  /*08e0*/  ISETP.NE.AND P0, PT, R0, RZ, PT ;  /* 0x000000ff0000720c */ /* 0x008fda0003f05270 */
[----:B------:R-:W-:Y:S05]  /*08f0*/  @P0 EXIT ;  /* 0x000000000000094d */ /* 0x000fea0003800000 */
[----:B------:R-:W-:Y:S01]  /*0900*/  STG.E desc[UR4][R4.64], RZ ;  /* 0x000000ff04007986 */ /* 0x000fe2000c101904 */
[----:B------:R-:W-:Y:S05]  /*0910*/  EXIT ;  /* 0x000000000000794d */ /* 0x000fea0003800000 */
.L_x_22:
[----:B------:R-:W-:Y:S05]  /*0920*/  @!P1 EXIT ;  /* 0x000000000000994d */ /* 0x000fea0003800000 */
.L_x_23:
[----:B------:R-:W-:Y:S05]  /*0930*/  BSYNC.RECONVERGENT B0 ;  /* 0x0000000000007941 */ /* 0x000fea0003800200 */
.L_x_17:
[----:B------:R-:W-:Y:S02]  /*0940*/  IMAD.MOV.U32 R3, RZ, RZ, 0x1 ;  /* 0x00000001ff037424 */ /* 0x000fe400078e00ff */
[----:B------:R-:W-:-:S05]  /*0950*/  IMAD.MOV.U32 R2, RZ, RZ, RZ ;  /* 0x000000ffff027224 */ /* 0x000fca00078e00ff */
[----:B------:R-:W2:Y:S02]  /*0960*/  ATOMG.E.CAS.STRONG.GPU PT, R0, [R4+-0x4], R2, R3 ;  /* 0xfffffc02040073a9 */ /* 0x000ea400001ee103 */
[----:B--2---:R-:W-:-:S13]  /*0970*/  ISETP.NE.AND P0, PT, R0, RZ, PT ;  /* 0x000000ff0000720c */ /* 0x004fda0003f05270 */
[----:B------:R-:W-:Y:S05]  /*0980*/  @P0 EXIT ;  /* 0x000000000000094d */ /* 0x000fea0003800000 */
[----:B------:R-:W-:Y:S01]  /*0990*/  STG.E desc[UR4][R4.64], RZ ;  /* 0x000000ff04007986 */ /* 0x000fe2000c101904 */
[----:B------:R-:W-:Y:S05]  /*09a0*/  EXIT ;  /* 0x000000000000794d */ /* 0x000fea0003800000 */
.L_x_24:
        /* <DEDUP_REMOVED lines=13> */
.L_x_30:


//--------------------- .text.updateGravityKernel --------------------------
	.section	.text.updateGravityKernel,"ax",@progbits
	.align	128
        .global         updateGravityKernel
        .type           updateGravityKernel,@function
        .size           updateGravityKernel,(.L_x_31 - updateGravityKernel)
        .other          updateGravityKernel,@"STO_CUDA_ENTRY STV_DEFAULT"
updateGravityKernel:
.text.updateGravityKernel:
        /* <DEDUP_REMOVED lines=20> */
[----:B0-----:R-:W-:Y:S02]  /*0140*/  HFMA2 R6, -RZ, RZ, 0, 0 ;  /* 0x00000000ff067431 */ /* 0x001fe400000001ff */
[----:B-1----:R-:W-:-:S04]  /*0150*/  IMAD.MOV R8, RZ, RZ, -R7 ;  /* 0x000000ffff087224 */ /* 0x002fc800078e0a07 */
[----:B------:R-:W-:Y:S01]  /*0160*/  IMAD R13, R8, R11, RZ ;  /* 0x0000000b080d7224 */ /* 0x000fe200078e02ff */
[----:B------:R-:W-:Y:S02]  /*0170*/  IABS R8, R9 ;  /* 0x0000000900087213 */ /* 0x000fe40000000000 */
[----:B------:R-:W-:Y:S01]  /*0180*/  LOP3.LUT R9, R9, R2, RZ, 0x3c, !PT ;  /* 0x0000000209097212 */ /* 0x000fe200078e3cff */
[----:B------:R-:W-:-:S03]  /*0190*/  IMAD.HI.U32 R7, R7, R13, R6 ;  /* 0x0000000d07077227 */ /* 0x000fc600078e0006 */
[----:B------:R-:W-:-:S03]  /*01a0*/  ISETP.GE.AND P1, PT, R9, RZ, PT ;  /* 0x000000ff0900720c */ /* 0x000fc60003f26270 */
        /* <DEDUP_REMOVED lines=8> */
[----:B------:R-:W-:-:S11]  /*0230*/  IADD3 R0, PT, PT, R3, -0x1, RZ ;  /* 0xffffffff03007810 */ /* 0x000fd60007ffe0ff */
[----:B------:R-:W-:-:S05]  /*0240*/  @P0 IADD3 R7, PT, PT, R7, 0x1, RZ ;  /* 0x0000000107070810 */ /* 0x000fca0007ffe0ff */
[----:B------:R-:W-:Y:S01]  /*0250*/  @!P1 IMAD.MOV R7, RZ, RZ, -R7 ;  /* 0x000000ffff079224 */ /* 0x000fe200078e0a07 */
[----:B------:R-:W-:-:S04]  /*0260*/  @!P2 LOP3.LUT R7, RZ, R2, RZ, 0x33, !PT ;  /* 0x00000002ff07a212 */ /* 0x000fc800078e33ff */
[----:B------:R-:W-:-:S13]  /*0270*/  ISETP.GE.AND P0, PT, R7, R0, PT ;  /* 0x000000000700720c */ /* 0x000fda0003f06270 */
[----:B------:R-:W-:Y:S05]  /*0280*/  @P0 EXIT ;  /* 0x000000000000094d */ /* 0x000fea0003800000 */
[----:B------:R-:W-:Y:S01]  /*0290*/  IMAD.WIDE R2, R2, 0x4, R4 ;  /* 0x0000000402027825 */ /* 0x000fe200078e0204 */
[----:B------:R-:W-:-:S03]  /*02a0*/  MOV R6, RZ ;  /* 0x000000ff00067202 */ /* 0x000fc60000000f00 */
[----:B------:R-:W-:-:S05]  /*02b0*/  IMAD.MOV.U32 R7, RZ, RZ, 0x1 ;  /* 0x00000001ff077424 */ /* 0x000fca00078e00ff */
[----:B------:R-:W2:Y:S02]  /*02c0*/  ATOMG.E.CAS.STRONG.GPU PT, R2, [R2], R6, R7 ;  /* 0x00000006020273a9 */ /* 0x000ea400001ee107 */
[----:B--2---:R-:W-:-:S13]  /*02d0*/  ISETP.NE.AND P0, PT, R2, RZ, PT ;  /* 0x000000ff0200720c */ /* 0x004fda0003f05270 */
[----:B------:R-:W-:Y:S05]  /*02e0*/  @P0 EXIT ;  /* 0x000000000000094d */ /* 0x000fea0003800000 */
[----:B------:R-:W-:Y:S01]  /*02f0*/  STG.E desc[UR4][R4.64], RZ ;  /* 0x000000ff04007986 */ /* 0x000fe2000c101904 */
[----:B------:R-:W-:Y:S05]  /*0300*/  EXIT ;  /* 0x000000000000794d */ /* 0x000fea0003800000 */
.L_x_25:
        /* <DEDUP_REMOVED lines=15> */
.L_x_31:


//--------------------- .text.initGridKernel      --------------------------
	.section	.text.initGridKernel,"ax",@progbits
	.align	128
        .global         initGridKernel
        .type           initGridKernel,@function
        .size           initGridKernel,(.L_x_32 - initGridKernel)
        .other          initGridKernel,@"STO_CUDA_ENTRY STV_DEFAULT"
initGridKernel:
.text.initGridKernel:
        /* <DEDUP_REMOVED lines=10> */
[----:B------:R-:W-:Y:S01]  /*00a0*/  VIADD R3, R3, 0xffffffff ;  /* 0xffffffff03037836 */ /* 0x000fe20000000000 */
[----:B------:R-:W0:Y:S02]  /*00b0*/  LDCU.64 UR4, c[0x0][0x358] ;  /* 0x00006b00ff0477ac */ /* 0x000e240008000a00 */
[----:B------:R-:W1:Y:S08]  /*00c0*/  I2F.RP R0, R9 ;  /* 0x0000000900007306 */ /* 0x000e700000209400 */
[----:B-1----:R-:W1:Y:S02]  /*00d0*/  MUFU.RCP R0, R0 ;  /* 0x0000000000007308 */ /* 0x002e640000001000 */
        /* <DEDUP_REMOVED lines=11> */
[----:B------:R-:W-:Y:S01]  /*0190*/  @!P2 IMAD.IADD R0, R0, 0x1, -R9 ;  /* 0x000000010000a824 */ /* 0x000fe200078e0a09 */
[----:B------:R-:W-:Y:S02]  /*01a0*/  @!P2 IADD3 R5, PT, PT, R5, 0x1, RZ ;  /* 0x000000010505a810 */ /* 0x000fe40007ffe0ff */
[----:B------:R-:W-:Y:S02]  /*01b0*/  ISETP.NE.AND P2, PT, R2, RZ, PT ;  /* 0x000000ff0200720c */ /* 0x000fe40003f45270 */
[----:B------:R-:W-:Y:S02]  /*01c0*/  ISETP.GE.U32.AND P0, PT, R0, R9, PT ;  /* 0x000000090000720c */ /* 0x000fe40003f06070 */
[----:B------:R-:W-:-:S04]  /*01d0*/  LOP3.LUT R0, R7, R2, RZ, 0x3c, !PT ;  /* 0x0000000207007212 */ /* 0x000fc800078e3cff */
[----:B------:R-:W-:-:S07]  /*01e0*/  ISETP.GE.AND P1, PT, R0, RZ, PT ;  /* 0x000000ff0000720c */ /* 0x000fce0003f26270 */
[----:B------:R-:W-:-:S04]  /*01f0*/  @P0 VIADD R5, R5, 0x1 ;  /* 0x0000000105050836 */ /* 0x000fc80000000000 */
[----:B------:R-:W-:Y:S02]  /*0200*/  IMAD.MOV.U32 R0, RZ, RZ, R5 ;  /* 0x000000ffff007224 */ /* 0x000fe400078e0005 */
[----:B------:R-:W1:Y:S03]  /*0210*/  LDC.64 R4, c[0x0][0x380] ;  /* 0x0000e000ff047b82 */ /* 0x000e660000000a00 */
[----:B------:R-:W-:Y:S02]  /*0220*/  @!P1 IADD3 R0, PT, PT, -R0, RZ, RZ ;  /* 0x000000ff00009210 */ /* 0x000fe40007ffe1ff */
[----:B------:R-:W-:-:S04]  /*0230*/  @!P2 LOP3.LUT R0, RZ, R2, RZ, 0x33, !PT ;  /* 0x00000002ff00a212 */ /* 0x000fc800078e33ff */
[C---:B------:R-:W-:Y:S02]  /*0240*/  IADD3 R6, PT, PT, -R0.reuse, RZ, RZ ;  /* 0x000000ff00067210 */ /* 0x040fe40007ffe1ff */
[----:B------:R-:W-:-:S03]  /*0250*/  ISETP.NE.AND P0, PT, R0, R3, PT ;  /* 0x000000030000720c */ /* 0x000fc60003f05270 */
[----:B------:R-:W-:Y:S01]  /*0260*/  IMAD R3, R2, R6, R7 ;  /* 0x0000000602037224 */ /* 0x000fe200078e0207 */
[----:B------:R-:W-:Y:S01]  /*0270*/  ISETP.NE.AND P0, PT, R0, RZ, P0 ;  /* 0x000000ff0000720c */ /* 0x000fe20000705270 */
[----:B------:R-:W-:-:S03]  /*0280*/  VIADD R2, R2, 0xffffffff ;  /* 0xffffffff02027836 */ /* 0x000fc60000000000 */
[C---:B------:R-:W-:Y:S02]  /*0290*/  ISETP.NE.AND P0, PT, R3.reuse, RZ, P0 ;  /* 0x000000ff0300720c */ /* 0x040fe40000705270 */
[----:B------:R-:W-:Y:S01]  /*02a0*/  ISETP.NE.AND P1, PT, R3, R2, PT ;  /* 0x000000020300720c */ /* 0x000fe20003f25270 */
[----:B-1----:R-:W-:-:S05]  /*02b0*/  IMAD.WIDE R2, R7, 0x4, R4 ;  /* 0x0000000407027825 */ /* 0x002fca00078e0204 */
[----:B0-----:R0:W-:Y:S07]  /*02c0*/  STG.E desc[UR4][R2.64], RZ ;  /* 0x000000ff02007986 */ /* 0x0011ee000c101904 */
[----:B------:R-:W-:Y:S05]  /*02d0*/  @P0 EXIT P1 ;  /* 0x000000000000094d */ /* 0x000fea0000800000 */
[----:B------:R-:W-:-:S05]  /*02e0*/  MOV R5, 0x2 ;  /* 0x0000000200057802 */ /* 0x000fca0000000f00 */
[----:B------:R-:W-:Y:S01]  /*02f0*/  STG.E desc[UR4][R2.64], R5 ;  /* 0x0000000502007986 */ /* 0x000fe2000c101904 */
[----:B------:R-:W-:Y:S05]  /*0300*/  EXIT ;  /* 0x000000000000794d */ /* 0x000fea0003800000 */
.L_x_26:
        /* <DEDUP_REMOVED lines=15> */
.L_x_32:


//--------------------- .nv.shared.reserved.0     --------------------------
	.section	.nv.shared.reserved.0,"aw",@nobits
	.weak		__nv_reservedSMEM_offset_0_alias
	.size		__nv_reservedSMEM_offset_0_alias, 0, 64
	.other		__nv_reservedSMEM_offset_0_alias,@"STO_CUDA_RESERVED_SHARED STV_DEFAULT"
__nv_reservedSMEM_offset_0_alias:
	.zero		0
	.zero		64


//--------------------- .nv.constant0.paintRectKernel --------------------------
	.section	.nv.constant0.paintRectKernel,"a",@progbits
	.sectionflags	@""
	.align	4
.nv.constant0.paintRectKernel:
	.zero		932


//--------------------- .nv.constant0.paintCircleKernel --------------------------
	.section	.nv.constant0.paintCircleKernel,"a",@progbits
	.sectionflags	@""
	.align	4
.nv.constant0.paintCircleKernel:
	.zero		928


//--------------------- .nv.constant0.renderGridKernel --------------------------
	.section	.nv.constant0.renderGridKernel,"a",@progbits
	.sectionflags	@""
	.align	4
.nv.constant0.renderGridKernel:
	.zero		920


//--------------------- .nv.constant0.updateSettleKernel --------------------------
	.section	.nv.constant0.updateSettleKernel,"a",@progbits
	.sectionflags	@""
	.align	4
.nv.constant0.updateSettleKernel:
	.zero		916


//--------------------- .nv.constant0.updateGravityKernel --------------------------
	.section	.nv.constant0.updateGravityKernel,"a",@progbits
	.sectionflags	@""
	.align	4
.nv.constant0.updateGravityKernel:
	.zero		916


//--------------------- .nv.constant0.initGridKernel --------------------------
	.section	.nv.constant0.initGridKernel,"a",@progbits
	.sectionflags	@""
	.align	4
.nv.constant0.initGridKernel:
	.zero		912


//--------------------- SYMBOLS --------------------------

	.type		.nv.reservedSmem.offset0,@object
	.size		.nv.reservedSmem.offset0,0x4
